	.target	sm_90a

	.elftype	@"ET_EXEC"


//--------------------- .note.nv.tkinfo           --------------------------
	.section	.note.nv.tkinfo,"",@"SHT_NOTE"
	.sectionflags	@"SHF_NOTE_NV_TKINFO"
	.tkinfo
        /*0018*/ 	.word	0x00000002
        /*0030*/ 	.string	""
        /*0030*/ 	.string	"ptxas"
        /*0030*/ 	.string	"Cuda compilation tools, release 13.0, V13.0.88"
        /*0030*/ 	.string	"Build cuda_13.0.r13.0/compiler.36424714_0"
        /*0030*/ 	.string	"-arch sm_90a -m 64 "



//--------------------- .note.nv.cuinfo           --------------------------
	.section	.note.nv.cuinfo,"",@"SHT_NOTE"
	.sectionflags	@"SHF_NOTE_NV_CUINFO"
        /*0018*/ 	.short	0x0002
        /*001a*/ 	.short	0x005a
        /*001c*/ 	.short	0x0082
	.zero		2


//--------------------- .nv.info                  --------------------------
	.section	.nv.info,"",@"SHT_CUDA_INFO"
	.align	4


	//----- nvinfo : EIATTR_REGCOUNT
	.align		4
        /*0000*/ 	.byte	0x04, 0x2f
        /*0002*/ 	.short	(.L_15 - .L_14)
	.align		4
.L_14:
        /*0004*/ 	.word	index@(_ZN7cutlass13device_kernelINS_4gemm6kernel13GemmUniversalIN4cute5tupleIJiiiiEEENS1_10collective13CollectiveMmaINS1_34MainloopSm90TmaGmmaWarpSpecializedILi5ENS5_IJNS4_1CILi2EEESB_NSA_ILi1EEEEEENS1_32KernelTmaWarpSpecializedPingpongEEENS5_IJNSA_ILi64EEENSA_ILi128EEESH_EEENS_10bfloat16_tENS5_IJlSC_lEEESJ_SK_NS4_8TiledMMAINS4_8MMA_AtomIJNS4_4SM904GMMA28MMA_64x128x16_F32BF16BF16_SSILNSO_5MajorE0ELSQ_0ELNSO_7ScaleInE1ELSR_1EEEEEENS4_6LayoutINS5_IJSC_SC_SC_EEENS5_IJNSA_ILi0EEESW_SW_EEEEENS5_IJNS4_10UnderscoreESZ_SZ_EEEEENS4_23SM90_TMA_LOAD_MULTICASTENS4_14ComposedLayoutINS4_7SwizzleILi3ELi4ELi3EEENS4_18smem_ptr_flag_bitsILi16EEENSU_INS5_IJNSA_ILi8EEESG_EEENS5_IJSG_SC_EEEEEEEvNS4_8identityES12_S1C_vS1D_EENS_8epilogue10collective6detail29Sm90TmaWarpSpecializedAdapterINS1G_15DefaultEpilogueISJ_SK_SK_NS1F_6thread17LinearCombinationISJ_Li1EffLNS1K_9ScaleType4KindE0ELNS_15FloatRoundStyleE2ESJ_EENS1_15EpilogueDefaultEEEEEvvEEEEvNT_6ParamsE)
        /*0008*/ 	.word	0x000000a8


	//----- nvinfo : EIATTR_FRAME_SIZE
	.align		4
.L_15:
        /*000c*/ 	.byte	0x04, 0x11
        /*000e*/ 	.short	(.L_17 - .L_16)
	.align		4
.L_16:
        /*0010*/ 	.word	index@(_ZN7cutlass13device_kernelINS_4gemm6kernel13GemmUniversalIN4cute5tupleIJiiiiEEENS1_10collective13CollectiveMmaINS1_34MainloopSm90TmaGmmaWarpSpecializedILi5ENS5_IJNS4_1CILi2EEESB_NSA_ILi1EEEEEENS1_32KernelTmaWarpSpecializedPingpongEEENS5_IJNSA_ILi64EEENSA_ILi128EEESH_EEENS_10bfloat16_tENS5_IJlSC_lEEESJ_SK_NS4_8TiledMMAINS4_8MMA_AtomIJNS4_4SM904GMMA28MMA_64x128x16_F32BF16BF16_SSILNSO_5MajorE0ELSQ_0ELNSO_7ScaleInE1ELSR_1EEEEEENS4_6LayoutINS5_IJSC_SC_SC_EEENS5_IJNSA_ILi0EEESW_SW_EEEEENS5_IJNS4_10UnderscoreESZ_SZ_EEEEENS4_23SM90_TMA_LOAD_MULTICASTENS4_14ComposedLayoutINS4_7SwizzleILi3ELi4ELi3EEENS4_18smem_ptr_flag_bitsILi16EEENSU_INS5_IJNSA_ILi8EEESG_EEENS5_IJSG_SC_EEEEEEEvNS4_8identityES12_S1C_vS1D_EENS_8epilogue10collective6detail29Sm90TmaWarpSpecializedAdapterINS1G_15DefaultEpilogueISJ_SK_SK_NS1F_6thread17LinearCombinationISJ_Li1EffLNS1K_9ScaleType4KindE0ELNS_15FloatRoundStyleE2ESJ_EENS1_15EpilogueDefaultEEEEEvvEEEEvNT_6ParamsE)
        /*0014*/ 	.word	0x00000008


	//----- nvinfo : EIATTR_MIN_STACK_SIZE
	.align		4
.L_17:
        /*0018*/ 	.byte	0x04, 0x12
        /*001a*/ 	.short	(.L_19 - .L_18)
	.align		4
.L_18:
        /*001c*/ 	.word	index@(_ZN7cutlass13device_kernelINS_4gemm6kernel13GemmUniversalIN4cute5tupleIJiiiiEEENS1_10collective13CollectiveMmaINS1_34MainloopSm90TmaGmmaWarpSpecializedILi5ENS5_IJNS4_1CILi2EEESB_NSA_ILi1EEEEEENS1_32KernelTmaWarpSpecializedPingpongEEENS5_IJNSA_ILi64EEENSA_ILi128EEESH_EEENS_10bfloat16_tENS5_IJlSC_lEEESJ_SK_NS4_8TiledMMAINS4_8MMA_AtomIJNS4_4SM904GMMA28MMA_64x128x16_F32BF16BF16_SSILNSO_5MajorE0ELSQ_0ELNSO_7ScaleInE1ELSR_1EEEEEENS4_6LayoutINS5_IJSC_SC_SC_EEENS5_IJNSA_ILi0EEESW_SW_EEEEENS5_IJNS4_10UnderscoreESZ_SZ_EEEEENS4_23SM90_TMA_LOAD_MULTICASTENS4_14ComposedLayoutINS4_7SwizzleILi3ELi4ELi3EEENS4_18smem_ptr_flag_bitsILi16EEENSU_INS5_IJNSA_ILi8EEESG_EEENS5_IJSG_SC_EEEEEEEvNS4_8identityES12_S1C_vS1D_EENS_8epilogue10collective6detail29Sm90TmaWarpSpecializedAdapterINS1G_15DefaultEpilogueISJ_SK_SK_NS1F_6thread17LinearCombinationISJ_Li1EffLNS1K_9ScaleType4KindE0ELNS_15FloatRoundStyleE2ESJ_EENS1_15EpilogueDefaultEEEEEvvEEEEvNT_6ParamsE)
        /*0020*/ 	.word	0x00000008
.L_19:


//--------------------- .nv.compat                --------------------------
	.section	.nv.compat,"",@"SHT_CUDA_COMPAT_INFO"
	.align	4
        /*0000*/ 	.byte	0x02, 0x09, 0x01, 0x00, 0x02, 0x02, 0x04, 0x00, 0x02, 0x05, 0x05, 0x00, 0x03, 0x07, 0x01, 0x01
        /*0010*/ 	.byte	0x02, 0x03, 0x01, 0x00, 0x02, 0x06, 0x01, 0x00, 0x04, 0x0b, 0x08, 0x00, 0x00, 0x00, 0x00, 0x00
        /*0020*/ 	.byte	0x00, 0x00, 0x00, 0x00


//--------------------- .nv.info._ZN7cutlass13device_kernelINS_4gemm6kernel13GemmUniversalIN4cute5tupleIJiiiiEEENS1_10collective13CollectiveMmaINS1_34MainloopSm90TmaGmmaWarpSpecializedILi5ENS5_IJNS4_1CILi2EEESB_NSA_ILi1EEEEEENS1_32KernelTmaWarpSpecializedPingpongEEENS5_IJNSA_ILi64EEENSA_ILi128EEESH_EEENS_10bfloat16_tENS5_IJlSC_lEEESJ_SK_NS4_8TiledMMAINS4_8MMA_AtomIJNS4_4SM904GMMA28MMA_64x128x16_F32BF16BF16_SSILNSO_5MajorE0ELSQ_0ELNSO_7ScaleInE1ELSR_1EEEEEENS4_6LayoutINS5_IJSC_SC_SC_EEENS5_IJNSA_ILi0EEESW_SW_EEEEENS5_IJNS4_10UnderscoreESZ_SZ_EEEEENS4_23SM90_TMA_LOAD_MULTICASTENS4_14ComposedLayoutINS4_7SwizzleILi3ELi4ELi3EEENS4_18smem_ptr_flag_bitsILi16EEENSU_INS5_IJNSA_ILi8EEESG_EEENS5_IJSG_SC_EEEEEEEvNS4_8identityES12_S1C_vS1D_EENS_8epilogue10collective6detail29Sm90TmaWarpSpecializedAdapterINS1G_15DefaultEpilogueISJ_SK_SK_NS1F_6thread17LinearCombinationISJ_Li1EffLNS1K_9ScaleType4KindE0ELNS_15FloatRoundStyleE2ESJ_EENS1_15EpilogueDefaultEEEEEvvEEEEvNT_6ParamsE --------------------------
	.section	.nv.info._ZN7cutlass13device_kernelINS_4gemm6kernel13GemmUniversalIN4cute5tupleIJiiiiEEENS1_10collective13CollectiveMmaINS1_34MainloopSm90TmaGmmaWarpSpecializedILi5ENS5_IJNS4_1CILi2EEESB_NSA_ILi1EEEEEENS1_32KernelTmaWarpSpecializedPingpongEEENS5_IJNSA_ILi64EEENSA_ILi128EEESH_EEENS_10bfloat16_tENS5_IJlSC_lEEESJ_SK_NS4_8TiledMMAINS4_8MMA_AtomIJNS4_4SM904GMMA28MMA_64x128x16_F32BF16BF16_SSILNSO_5MajorE0ELSQ_0ELNSO_7ScaleInE1ELSR_1EEEEEENS4_6LayoutINS5_IJSC_SC_SC_EEENS5_IJNSA_ILi0EEESW_SW_EEEEENS5_IJNS4_10UnderscoreESZ_SZ_EEEEENS4_23SM90_TMA_LOAD_MULTICASTENS4_14ComposedLayoutINS4_7SwizzleILi3ELi4ELi3EEENS4_18smem_ptr_flag_bitsILi16EEENSU_INS5_IJNSA_ILi8EEESG_EEENS5_IJSG_SC_EEEEEEEvNS4_8identityES12_S1C_vS1D_EENS_8epilogue10collective6detail29Sm90TmaWarpSpecializedAdapterINS1G_15DefaultEpilogueISJ_SK_SK_NS1F_6thread17LinearCombinationISJ_Li1EffLNS1K_9ScaleType4KindE0ELNS_15FloatRoundStyleE2ESJ_EENS1_15EpilogueDefaultEEEEEvvEEEEvNT_6ParamsE,"",@"SHT_CUDA_INFO"
	.sectionflags	@""
	.align	4


	//----- nvinfo : EIATTR_CUDA_API_VERSION
	.align		4
        /*0000*/ 	.byte	0x04, 0x37
        /*0002*/ 	.short	(.L_21 - .L_20)
.L_20:
        /*0004*/ 	.word	0x00000082


	//----- nvinfo : EIATTR_KPARAM_INFO
	.align		4
.L_21:
        /*0008*/ 	.byte	0x04, 0x17
        /*000a*/ 	.short	(.L_23 - .L_22)
.L_22:
        /*000c*/ 	.word	0x00000000
        /*0010*/ 	.short	0x0000
        /*0012*/ 	.short	0x0070
        /*0014*/ 	.byte	0x00, 0xf0, 0x01, 0x10


	//----- nvinfo : EIATTR_SPARSE_MMA_MASK
	.align		4
.L_23:
        /*0018*/ 	.byte	0x03, 0x50
        /*001a*/ 	.short	0x0000


	//----- nvinfo : EIATTR_MAXREG_COUNT
	.align		4
        /*001c*/ 	.byte	0x03, 0x1b
        /*001e*/ 	.short	0x00a8


	//----- nvinfo : EIATTR_NUM_BARRIERS
	.align		4
        /*0020*/ 	.byte	0x02, 0x4c
        /*0022*/ 	.byte	0x01
	.zero		1


	//----- nvinfo : EIATTR_EXTERNS
	.align		4
        /*0024*/ 	.byte	0x04, 0x0f
        /*0026*/ 	.short	(.L_25 - .L_24)


	//   ....[0]....
	.align		4
.L_24:
        /*0028*/ 	.word	index@(__assertfail)


	//----- nvinfo : EIATTR_ANNOTATIONS
	.align		4
.L_25:
        /*002c*/ 	.byte	0x04, 0x55
        /*002e*/ 	.short	(.L_27 - .L_26)


	//   ....[0]....
.L_26:
        /*0030*/ 	.word	0x00000001
        /*0034*/ 	.byte	0xd0, 0x0d, 0x00, 0x00, 0x01, 0x00, 0x00, 0x00, 0x80, 0x14, 0x00, 0x00, 0x01, 0x00, 0x00, 0x00
        /*0044*/ 	.byte	0x10, 0x67, 0x00, 0x00, 0x01, 0x00, 0x00, 0x00, 0x00, 0x75, 0x00, 0x00


	//----- nvinfo : EIATTR_MERCURY_ISA_VERSION
	.align		4
.L_27:
        /*0050*/ 	.byte	0x03, 0x5f
        /*0052*/ 	.short	0x0101


	//----- nvinfo : EIATTR_INT_WARP_WIDE_INSTR_OFFSETS
	.align		4
        /*0054*/ 	.byte	0x04, 0x31
        /*0056*/ 	.short	(.L_29 - .L_28)


	//   ....[0]....
.L_28:
        /*0058*/ 	.word	0x00000510


	//   ....[1]....
        /*005c*/ 	.word	0x00000530


	//   ....[2]....
        /*0060*/ 	.word	0x00000550


	//   ....[3]....
        /*0064*/ 	.word	0x00000610


	//   ....[4]....
        /*0068*/ 	.word	0x00000630


	//   ....[5]....
        /*006c*/ 	.word	0x00000690


	//   ....[6]....
        /*0070*/ 	.word	0x000007a0


	//   ....[7]....
        /*0074*/ 	.word	0x000007d0


	//   ....[8]....
        /*0078*/ 	.word	0x000024c0


	//----- nvinfo : EIATTR_COOP_GROUP_MASK_REGIDS
	.align		4
.L_29:
        /*007c*/ 	.byte	0x04, 0x29
        /*007e*/ 	.short	(.L_31 - .L_30)


	//   ....[0]....
.L_30:
        /*0080*/ 	.word	0xffffffff


	//   ....[1]....
        /*0084*/ 	.word	0xffffffff


	//   ....[2]....
        /*0088*/ 	.word	0xffffffff


	//   ....[3]....
        /*008c*/ 	.word	0xffffffff


	//   ....[4]....
        /*0090*/ 	.word	0xffffffff


	//   ....[5]....
        /*0094*/ 	.word	0xffffffff


	//   ....[6]....
        /*0098*/ 	.word	0xffffffff


	//----- nvinfo : EIATTR_COOP_GROUP_INSTR_OFFSETS
	.align		4
.L_31:
        /*009c*/ 	.byte	0x04, 0x28
        /*009e*/ 	.short	(.L_33 - .L_32)


	//   ....[0]....
.L_32:
        /*00a0*/ 	.word	0x00000070


	//   ....[1]....
        /*00a4*/ 	.word	0x00000080


	//   ....[2]....
        /*00a8*/ 	.word	0x00000140


	//   ....[3]....
        /*00ac*/ 	.word	0x000002f0


	//   ....[4]....
        /*00b0*/ 	.word	0x00000330


	//   ....[5]....
        /*00b4*/ 	.word	0x000003b0


	//   ....[6]....
        /*00b8*/ 	.word	0x00000980


	//----- nvinfo : EIATTR_REG_RECONFIG
	.align		4
.L_33:
        /*00bc*/ 	.byte	0x01, 0x54
	.zero		2


	//----- nvinfo : EIATTR_SYSCALL_OFFSETS
	.align		4
        /*00c0*/ 	.byte	0x04, 0x46
        /*00c2*/ 	.short	(.L_35 - .L_34)


	//   ....[0]....
.L_34:
        /*00c4*/ 	.word	0x000018f0


	//----- nvinfo : EIATTR_MBARRIER_INSTR_OFFSETS
	.align		4
.L_35:
        /*00c8*/ 	.byte	0x04, 0x39
        /*00ca*/ 	.short	(.L_37 - .L_36)


	//   ....[0]....
.L_36:
        /*00cc*/ 	.word	0x00000240
        /*00d0*/ 	.word	0x000000ff
        /*00d4*/ 	.word	0x00000000
        /*00d8*/ 	.short	0x0100
        /*00da*/ 	.byte	0x08
	.zero		1


	//   ....[1]....
        /*00dc*/ 	.word	0x00000250
        /*00e0*/ 	.word	0x000000ff
        /*00e4*/ 	.word	0x00000028
        /*00e8*/ 	.short	0x0100
        /*00ea*/ 	.byte	0x08
	.zero		1


	//   ....[2]....
        /*00ec*/ 	.word	0x00000260
        /*00f0*/ 	.word	0x000000ff
        /*00f4*/ 	.word	0x00000008
        /*00f8*/ 	.short	0x0100
        /*00fa*/ 	.byte	0x08
	.zero		1


	//   ....[3]....
        /*00fc*/ 	.word	0x00000270
        /*0100*/ 	.word	0x000000ff
        /*0104*/ 	.word	0x00000030
        /*0108*/ 	.short	0x0100
        /*010a*/ 	.byte	0x08
	.zero		1


	//   ....[4]....
        /*010c*/ 	.word	0x00000280
        /*0110*/ 	.word	0x000000ff
        /*0114*/ 	.word	0x00000010
        /*0118*/ 	.short	0x0100
        /*011a*/ 	.byte	0x08
	.zero		1


	//   ....[5]....
        /*011c*/ 	.word	0x00000290
        /*0120*/ 	.word	0x000000ff
        /*0124*/ 	.word	0x00000038
        /*0128*/ 	.short	0x0100
        /*012a*/ 	.byte	0x08
	.zero		1


	//   ....[6]....
        /*012c*/ 	.word	0x000002a0
        /*0130*/ 	.word	0x000000ff
        /*0134*/ 	.word	0x00000018
        /*0138*/ 	.short	0x0100
        /*013a*/ 	.byte	0x08
	.zero		1


	//   ....[7]....
        /*013c*/ 	.word	0x000002b0
        /*0140*/ 	.word	0x000000ff
        /*0144*/ 	.word	0x00000040
        /*0148*/ 	.short	0x0100
        /*014a*/ 	.byte	0x08
	.zero		1


	//   ....[8]....
        /*014c*/ 	.word	0x000002c0
        /*0150*/ 	.word	0x000000ff
        /*0154*/ 	.word	0x00000020
        /*0158*/ 	.short	0x0100
        /*015a*/ 	.byte	0x08
	.zero		1


	//   ....[9]....
        /*015c*/ 	.word	0x000002d0
        /*0160*/ 	.word	0x000000ff
        /*0164*/ 	.word	0x00000048
        /*0168*/ 	.short	0x0100
        /*016a*/ 	.byte	0x08
	.zero		1


	//   ....[10]....
        /*016c*/ 	.word	0x00000820
        /*0170*/ 	.word	0x000000ff
        /*0174*/ 	.word	0x00000080
        /*0178*/ 	.short	0x0100
        /*017a*/ 	.byte	0x08
	.zero		1


	//   ....[11]....
        /*017c*/ 	.word	0x000008b0
        /*0180*/ 	.word	0x000000ff
        /*0184*/ 	.word	0x00000088
        /*0188*/ 	.short	0x0100
        /*018a*/ 	.byte	0x08
	.zero		1


	//   ....[12]....
        /*018c*/ 	.word	0x00000900
        /*0190*/ 	.word	0x000000ff
        /*0194*/ 	.word	0x00000060
        /*0198*/ 	.short	0x0100
        /*019a*/ 	.byte	0x09
	.zero		1


	//   ....[13]....
        /*019c*/ 	.word	0x00000910
        /*01a0*/ 	.word	0x000000ff
        /*01a4*/ 	.word	0x00000068
        /*01a8*/ 	.short	0x0100
        /*01aa*/ 	.byte	0x09
	.zero		1


	//   ....[14]....
        /*01ac*/ 	.word	0x00000920
        /*01b0*/ 	.word	0x000000ff
        /*01b4*/ 	.word	0x00000070
        /*01b8*/ 	.short	0x0100
        /*01ba*/ 	.byte	0x09
	.zero		1


	//   ....[15]....
        /*01bc*/ 	.word	0x00000930
        /*01c0*/ 	.word	0x000000ff
        /*01c4*/ 	.word	0x00000078
        /*01c8*/ 	.short	0x0100
        /*01ca*/ 	.byte	0x09
	.zero		1


	//   ....[16]....
        /*01cc*/ 	.word	0x000017b0
        /*01d0*/ 	.word	0x000000ff
        /*01d4*/ 	.word	0xfffffff8
        /*01d8*/ 	.short	0x010a
        /*01da*/ 	.byte	0x2b
	.zero		1


	//   ....[17]....
        /*01dc*/ 	.word	0x00001970
        /*01e0*/ 	.word	0x00000003
        /*01e4*/ 	.word	0x00000000
        /*01e8*/ 	.short	0x010a
        /*01ea*/ 	.byte	0x3f
	.zero		1


	//   ....[18]....
        /*01ec*/ 	.word	0x000019d0
        /*01f0*/ 	.word	0x00000003
        /*01f4*/ 	.word	0x00000000
        /*01f8*/ 	.short	0x010a
        /*01fa*/ 	.byte	0x3f
	.zero		1


	//   ....[19]....
        /*01fc*/ 	.word	0x00001ef0
        /*0200*/ 	.word	0x000000ff
        /*0204*/ 	.word	0x00000000
        /*0208*/ 	.short	0x010a
        /*020a*/ 	.byte	0x07
	.zero		1


	//   ....[20]....
        /*020c*/ 	.word	0x00001f30
        /*0210*/ 	.word	0x000000ff
        /*0214*/ 	.word	0x00000000
        /*0218*/ 	.short	0x010a
        /*021a*/ 	.byte	0x07
	.zero		1


	//   ....[21]....
        /*021c*/ 	.word	0x00002350
        /*0220*/ 	.word	0x00000005
        /*0224*/ 	.word	0x00000000
        /*0228*/ 	.short	0x0101
        /*022a*/ 	.byte	0x3f
	.zero		1


	//   ....[22]....
        /*022c*/ 	.word	0x00002460
        /*0230*/ 	.word	0x00000003
        /*0234*/ 	.word	0x00000000
        /*0238*/ 	.short	0x0101
        /*023a*/ 	.byte	0x2e
	.zero		1


	//   ....[23]....
        /*023c*/ 	.word	0x00002560
        /*0240*/ 	.word	0x00000003
        /*0244*/ 	.word	0x00000000
        /*0248*/ 	.short	0x0101
        /*024a*/ 	.byte	0x3f
	.zero		1


	//   ....[24]....
        /*024c*/ 	.word	0x000025e0
        /*0250*/ 	.word	0x000000ff
        /*0254*/ 	.word	0x00000008
        /*0258*/ 	.short	0x010a
        /*025a*/ 	.byte	0x2b
	.zero		1


	//   ....[25]....
        /*025c*/ 	.word	0x00006750
        /*0260*/ 	.word	0x00000000
        /*0264*/ 	.word	0x00000000
        /*0268*/ 	.short	0x0101
        /*026a*/ 	.byte	0x2e
	.zero		1


	//   ....[26]....
        /*026c*/ 	.word	0x00007160
        /*0270*/ 	.word	0x0000000b
        /*0274*/ 	.word	0x00000028
        /*0278*/ 	.short	0x010a
        /*027a*/ 	.byte	0x3f
	.zero		1


	//   ....[27]....
        /*027c*/ 	.word	0x00007630
        /*0280*/ 	.word	0x00000006
        /*0284*/ 	.word	0x00000088
        /*0288*/ 	.short	0x0101
        /*028a*/ 	.byte	0x3f
	.zero		1


	//   ....[28]....
        /*028c*/ 	.word	0x00007d50
        /*0290*/ 	.word	0x00000007
        /*0294*/ 	.word	0x00000000
        /*0298*/ 	.short	0x010a
        /*029a*/ 	.byte	0x3f
	.zero		1


	//   ....[29]....
        /*029c*/ 	.word	0x00007dd0
        /*02a0*/ 	.word	0x00000006
        /*02a4*/ 	.word	0x00000000
        /*02a8*/ 	.short	0x010a
        /*02aa*/ 	.byte	0x3f
	.zero		1


	//   ....[30]....
        /*02ac*/ 	.word	0x00007e60
        /*02b0*/ 	.word	0x00000007
        /*02b4*/ 	.word	0x00000000
        /*02b8*/ 	.short	0x010a
        /*02ba*/ 	.byte	0x3f
	.zero		1


	//   ....[31]....
        /*02bc*/ 	.word	0x00007ef0
        /*02c0*/ 	.word	0x00000006
        /*02c4*/ 	.word	0x00000000
        /*02c8*/ 	.short	0x010a
        /*02ca*/ 	.byte	0x3f
	.zero		1


	//   ....[32]....
        /*02cc*/ 	.word	0x00007f80
        /*02d0*/ 	.word	0x00000005
        /*02d4*/ 	.word	0x00000000
        /*02d8*/ 	.short	0x010a
        /*02da*/ 	.byte	0x3f
	.zero		1


	//   ....[33]....
        /*02dc*/ 	.word	0x00007ff0
        /*02e0*/ 	.word	0x00000003
        /*02e4*/ 	.word	0xfffffff8
        /*02e8*/ 	.short	0x010a
        /*02ea*/ 	.byte	0x3f
	.zero		1


	//   ....[34]....
        /*02ec*/ 	.word	0x00008040
        /*02f0*/ 	.word	0x00000003
        /*02f4*/ 	.word	0x00000000
        /*02f8*/ 	.short	0x010a
        /*02fa*/ 	.byte	0x3f
	.zero		1


	//   ....[35]....
        /*02fc*/ 	.word	0x000080a0
        /*0300*/ 	.word	0x00000005
        /*0304*/ 	.word	0x00000000
        /*0308*/ 	.short	0x010a
        /*030a*/ 	.byte	0x3f
	.zero		1


	//   ....[36]....
        /*030c*/ 	.word	0x00008100
        /*0310*/ 	.word	0x00000003
        /*0314*/ 	.word	0x00000008
        /*0318*/ 	.short	0x010a
        /*031a*/ 	.byte	0x3f
	.zero		1


	//   ....[37]....
        /*031c*/ 	.word	0x000081d0
        /*0320*/ 	.word	0x0000000b
        /*0324*/ 	.word	0x00000028
        /*0328*/ 	.short	0x010a
        /*032a*/ 	.byte	0x3f
	.zero		1


	//   ....[38]....
        /*032c*/ 	.word	0x000082a0
        /*0330*/ 	.word	0x00000007
        /*0334*/ 	.word	0x00000000
        /*0338*/ 	.short	0x010a
        /*033a*/ 	.byte	0x3f
	.zero		1


	//   ....[39]....
        /*033c*/ 	.word	0x000082f0
        /*0340*/ 	.word	0x00000006
        /*0344*/ 	.word	0x00000000
        /*0348*/ 	.short	0x010a
        /*034a*/ 	.byte	0x3f
	.zero		1


	//   ....[40]....
        /*034c*/ 	.word	0x00008340
        /*0350*/ 	.word	0x00000007
        /*0354*/ 	.word	0x00000000
        /*0358*/ 	.short	0x010a
        /*035a*/ 	.byte	0x3f
	.zero		1


	//   ....[41]....
        /*035c*/ 	.word	0x00008390
        /*0360*/ 	.word	0x00000006
        /*0364*/ 	.word	0x00000000
        /*0368*/ 	.short	0x010a
        /*036a*/ 	.byte	0x3f
	.zero		1


	//----- nvinfo : EIATTR_NUM_MBARRIERS
	.align		4
.L_37:
        /*036c*/ 	.byte	0x03, 0x38
        /*036e*/ 	.short	0x0010


	//----- nvinfo : EIATTR_EXIT_INSTR_OFFSETS
	.align		4
        /*0370*/ 	.byte	0x04, 0x1c
        /*0372*/ 	.short	(.L_39 - .L_38)


	//   ....[0]....
.L_38:
        /*0374*/ 	.word	0x00001410


	//   ....[1]....
        /*0378*/ 	.word	0x00001470


	//   ....[2]....
        /*037c*/ 	.word	0x00006d70


	//   ....[3]....
        /*0380*/ 	.word	0x00006da0


	//   ....[4]....
        /*0384*/ 	.word	0x00007fd0


	//----- nvinfo : EIATTR_MAX_THREADS
	.align		4
.L_39:
        /*0388*/ 	.byte	0x04, 0x05
        /*038a*/ 	.short	(.L_41 - .L_40)
.L_40:
        /*038c*/ 	.word	0x00000180
        /*0390*/ 	.word	0x00000001
        /*0394*/ 	.word	0x00000001


	//----- nvinfo : EIATTR_CRS_STACK_SIZE
	.align		4
.L_41:
        /*0398*/ 	.byte	0x04, 0x1e
        /*039a*/ 	.short	(.L_43 - .L_42)
.L_42:
        /*039c*/ 	.word	0x00000000


	//----- nvinfo : EIATTR_CBANK_PARAM_SIZE
	.align		4
.L_43:
        /*03a0*/ 	.byte	0x03, 0x19
        /*03a2*/ 	.short	0x0470


	//----- nvinfo : EIATTR_PARAM_CBANK
	.align		4
        /*03a4*/ 	.byte	0x04, 0x0a
        /*03a6*/ 	.short	(.L_45 - .L_44)
	.align		4
.L_44:
        /*03a8*/ 	.word	index@(.nv.constant0._ZN7cutlass13device_kernelINS_4gemm6kernel13GemmUniversalIN4cute5tupleIJiiiiEEENS1_10collective13CollectiveMmaINS1_34MainloopSm90TmaGmmaWarpSpecializedILi5ENS5_IJNS4_1CILi2EEESB_NSA_ILi1EEEEEENS1_32KernelTmaWarpSpecializedPingpongEEENS5_IJNSA_ILi64EEENSA_ILi128EEESH_EEENS_10bfloat16_tENS5_IJlSC_lEEESJ_SK_NS4_8TiledMMAINS4_8MMA_AtomIJNS4_4SM904GMMA28MMA_64x128x16_F32BF16BF16_SSILNSO_5MajorE0ELSQ_0ELNSO_7ScaleInE1ELSR_1EEEEEENS4_6LayoutINS5_IJSC_SC_SC_EEENS5_IJNSA_ILi0EEESW_SW_EEEEENS5_IJNS4_10UnderscoreESZ_SZ_EEEEENS4_23SM90_TMA_LOAD_MULTICASTENS4_14ComposedLayoutINS4_7SwizzleILi3ELi4ELi3EEENS4_18smem_ptr_flag_bitsILi16EEENSU_INS5_IJNSA_ILi8EEESG_EEENS5_IJSG_SC_EEEEEEEvNS4_8identityES12_S1C_vS1D_EENS_8epilogue10collective6detail29Sm90TmaWarpSpecializedAdapterINS1G_15DefaultEpilogueISJ_SK_SK_NS1F_6thread17LinearCombinationISJ_Li1EffLNS1K_9ScaleType4KindE0ELNS_15FloatRoundStyleE2ESJ_EENS1_15EpilogueDefaultEEEEEvvEEEEvNT_6ParamsE)
        /*03ac*/ 	.short	0x0210
        /*03ae*/ 	.short	0x0470


	//----- nvinfo : EIATTR_SW_WAR
	.align		4
.L_45:
        /*03b0*/ 	.byte	0x04, 0x36
        /*03b2*/ 	.short	(.L_47 - .L_46)
.L_46:
        /*03b4*/ 	.word	0x00000008
.L_47:


//--------------------- .nv.callgraph             --------------------------
	.section	.nv.callgraph,"",@"SHT_CUDA_CALLGRAPH"
	.align	4
	.sectionentsize	8
	.align		4
        /*0000*/ 	.word	0x00000000
	.align		4
        /*0004*/ 	.word	0xffffffff
	.align		4
        /*0008*/ 	.word	index@(_ZN7cutlass13device_kernelINS_4gemm6kernel13GemmUniversalIN4cute5tupleIJiiiiEEENS1_10collective13CollectiveMmaINS1_34MainloopSm90TmaGmmaWarpSpecializedILi5ENS5_IJNS4_1CILi2EEESB_NSA_ILi1EEEEEENS1_32KernelTmaWarpSpecializedPingpongEEENS5_IJNSA_ILi64EEENSA_ILi128EEESH_EEENS_10bfloat16_tENS5_IJlSC_lEEESJ_SK_NS4_8TiledMMAINS4_8MMA_AtomIJNS4_4SM904GMMA28MMA_64x128x16_F32BF16BF16_SSILNSO_5MajorE0ELSQ_0ELNSO_7ScaleInE1ELSR_1EEEEEENS4_6LayoutINS5_IJSC_SC_SC_EEENS5_IJNSA_ILi0EEESW_SW_EEEEENS5_IJNS4_10UnderscoreESZ_SZ_EEEEENS4_23SM90_TMA_LOAD_MULTICASTENS4_14ComposedLayoutINS4_7SwizzleILi3ELi4ELi3EEENS4_18smem_ptr_flag_bitsILi16EEENSU_INS5_IJNSA_ILi8EEESG_EEENS5_IJSG_SC_EEEEEEEvNS4_8identityES12_S1C_vS1D_EENS_8epilogue10collective6detail29Sm90TmaWarpSpecializedAdapterINS1G_15DefaultEpilogueISJ_SK_SK_NS1F_6thread17LinearCombinationISJ_Li1EffLNS1K_9ScaleType4KindE0ELNS_15FloatRoundStyleE2ESJ_EENS1_15EpilogueDefaultEEEEEvvEEEEvNT_6ParamsE)
	.align		4
        /*000c*/ 	.word	index@(__assertfail)
	.align		4
        /*0010*/ 	.word	0x00000000
	.align		4
        /*0014*/ 	.word	0xfffffffe
	.align		4
        /*0018*/ 	.word	0x00000000
	.align		4
        /*001c*/ 	.word	0xfffffffd
	.align		4
        /*0020*/ 	.word	0x00000000
	.align		4
        /*0024*/ 	.word	0xfffffffc


//--------------------- .nv.constant4             --------------------------
	.section	.nv.constant4,"a",@progbits
	.align	8
	.align		8
.nv.constant4:
        /*0000*/ 	.dword	__assertfail
	.align		8
        /*0008*/ 	.dword	__unnamed_1
	.align		8
        /*0010*/ 	.dword	_ZN39_INTERNAL_525ef694_4_k_cu_7eb1b3c6_40154cuda3std3__45__cpo5beginE
	.align		8
        /*0018*/ 	.dword	_ZN39_INTERNAL_525ef694_4_k_cu_7eb1b3c6_40154cuda3std3__45__cpo3endE
	.align		8
        /*0020*/ 	.dword	_ZN39_INTERNAL_525ef694_4_k_cu_7eb1b3c6_40154cuda3std3__45__cpo6cbeginE
	.align		8
        /*0028*/ 	.dword	_ZN39_INTERNAL_525ef694_4_k_cu_7eb1b3c6_40154cuda3std3__45__cpo4cendE
	.align		8
        /*0030*/ 	.dword	_ZN39_INTERNAL_525ef694_4_k_cu_7eb1b3c6_40154cuda3std3__441_GLOBAL__N__525ef694_4_k_cu_7eb1b3c6_40156ignoreE
	.align		8
        /*0038*/ 	.dword	_ZN39_INTERNAL_525ef694_4_k_cu_7eb1b3c6_40154cuda3std3__419piecewise_constructE
	.align		8
        /*0040*/ 	.dword	_ZN39_INTERNAL_525ef694_4_k_cu_7eb1b3c6_40154cuda3std3__48in_placeE
	.align		8
        /*0048*/ 	.dword	_ZN39_INTERNAL_525ef694_4_k_cu_7eb1b3c6_40154cuda3std6ranges3__45__cpo4swapE
	.align		8
        /*0050*/ 	.dword	_ZN39_INTERNAL_525ef694_4_k_cu_7eb1b3c6_40154cuda3std6ranges3__45__cpo9iter_moveE
	.align		8
        /*0058*/ 	.dword	_ZN39_INTERNAL_525ef694_4_k_cu_7eb1b3c6_40154cute7productE
	.align		8
        /*0060*/ 	.dword	_ZN39_INTERNAL_525ef694_4_k_cu_7eb1b3c6_40154cute1_E
	.align		8
        /*0068*/ 	.dword	$str$22
	.align		8
        /*0070*/ 	.dword	$str$23


//--------------------- .text._ZN7cutlass13device_kernelINS_4gemm6kernel13GemmUniversalIN4cute5tupleIJiiiiEEENS1_10collective13CollectiveMmaINS1_34MainloopSm90TmaGmmaWarpSpecializedILi5ENS5_IJNS4_1CILi2EEESB_NSA_ILi1EEEEEENS1_32KernelTmaWarpSpecializedPingpongEEENS5_IJNSA_ILi64EEENSA_ILi128EEESH_EEENS_10bfloat16_tENS5_IJlSC_lEEESJ_SK_NS4_8TiledMMAINS4_8MMA_AtomIJNS4_4SM904GMMA28MMA_64x128x16_F32BF16BF16_SSILNSO_5MajorE0ELSQ_0ELNSO_7ScaleInE1ELSR_1EEEEEENS4_6LayoutINS5_IJSC_SC_SC_EEENS5_IJNSA_ILi0EEESW_SW_EEEEENS5_IJNS4_10UnderscoreESZ_SZ_EEEEENS4_23SM90_TMA_LOAD_MULTICASTENS4_14ComposedLayoutINS4_7SwizzleILi3ELi4ELi3EEENS4_18smem_ptr_flag_bitsILi16EEENSU_INS5_IJNSA_ILi8EEESG_EEENS5_IJSG_SC_EEEEEEEvNS4_8identityES12_S1C_vS1D_EENS_8epilogue10collective6detail29Sm90TmaWarpSpecializedAdapterINS1G_15DefaultEpilogueISJ_SK_SK_NS1F_6thread17LinearCombinationISJ_Li1EffLNS1K_9ScaleType4KindE0ELNS_15FloatRoundStyleE2ESJ_EENS1_15EpilogueDefaultEEEEEvvEEEEvNT_6ParamsE --------------------------
	.section	.text._ZN7cutlass13device_kernelINS_4gemm6kernel13GemmUniversalIN4cute5tupleIJiiiiEEENS1_10collective13CollectiveMmaINS1_34MainloopSm90TmaGmmaWarpSpecializedILi5ENS5_IJNS4_1CILi2EEESB_NSA_ILi1EEEEEENS1_32KernelTmaWarpSpecializedPingpongEEENS5_IJNSA_ILi64EEENSA_ILi128EEESH_EEENS_10bfloat16_tENS5_IJlSC_lEEESJ_SK_NS4_8TiledMMAINS4_8MMA_AtomIJNS4_4SM904GMMA28MMA_64x128x16_F32BF16BF16_SSILNSO_5MajorE0ELSQ_0ELNSO_7ScaleInE1ELSR_1EEEEEENS4_6LayoutINS5_IJSC_SC_SC_EEENS5_IJNSA_ILi0EEESW_SW_EEEEENS5_IJNS4_10UnderscoreESZ_SZ_EEEEENS4_23SM90_TMA_LOAD_MULTICASTENS4_14ComposedLayoutINS4_7SwizzleILi3ELi4ELi3EEENS4_18smem_ptr_flag_bitsILi16EEENSU_INS5_IJNSA_ILi8EEESG_EEENS5_IJSG_SC_EEEEEEEvNS4_8identityES12_S1C_vS1D_EENS_8epilogue10collective6detail29Sm90TmaWarpSpecializedAdapterINS1G_15DefaultEpilogueISJ_SK_SK_NS1F_6thread17LinearCombinationISJ_Li1EffLNS1K_9ScaleType4KindE0ELNS_15FloatRoundStyleE2ESJ_EENS1_15EpilogueDefaultEEEEEvvEEEEvNT_6ParamsE,"ax",@progbits
	.align	128
.text._ZN7cutlass13device_kernelINS_4gemm6kernel13GemmUniversalIN4cute5tupleIJiiiiEEENS1_10collective13CollectiveMmaINS1_34MainloopSm90TmaGmmaWarpSpecializedILi5ENS5_IJNS4_1CILi2EEESB_NSA_ILi1EEEEEENS1_32KernelTmaWarpSpecializedPingpongEEENS5_IJNSA_ILi64EEENSA_ILi128EEESH_EEENS_10bfloat16_tENS5_IJlSC_lEEESJ_SK_NS4_8TiledMMAINS4_8MMA_AtomIJNS4_4SM904GMMA28MMA_64x128x16_F32BF16BF16_SSILNSO_5MajorE0ELSQ_0ELNSO_7ScaleInE1ELSR_1EEEEEENS4_6LayoutINS5_IJSC_SC_SC_EEENS5_IJNSA_ILi0EEESW_SW_EEEEENS5_IJNS4_10UnderscoreESZ_SZ_EEEEENS4_23SM90_TMA_LOAD_MULTICASTENS4_14ComposedLayoutINS4_7SwizzleILi3ELi4ELi3EEENS4_18smem_ptr_flag_bitsILi16EEENSU_INS5_IJNSA_ILi8EEESG_EEENS5_IJSG_SC_EEEEEEEvNS4_8identityES12_S1C_vS1D_EENS_8epilogue10collective6detail29Sm90TmaWarpSpecializedAdapterINS1G_15DefaultEpilogueISJ_SK_SK_NS1F_6thread17LinearCombinationISJ_Li1EffLNS1K_9ScaleType4KindE0ELNS_15FloatRoundStyleE2ESJ_EENS1_15EpilogueDefaultEEEEEvvEEEEvNT_6ParamsE:
        .type           _ZN7cutlass13device_kernelINS_4gemm6kernel13GemmUniversalIN4cute5tupleIJiiiiEEENS1_10collective13CollectiveMmaINS1_34MainloopSm90TmaGmmaWarpSpecializedILi5ENS5_IJNS4_1CILi2EEESB_NSA_ILi1EEEEEENS1_32KernelTmaWarpSpecializedPingpongEEENS5_IJNSA_ILi64EEENSA_ILi128EEESH_EEENS_10bfloat16_tENS5_IJlSC_lEEESJ_SK_NS4_8TiledMMAINS4_8MMA_AtomIJNS4_4SM904GMMA28MMA_64x128x16_F32BF16BF16_SSILNSO_5MajorE0ELSQ_0ELNSO_7ScaleInE1ELSR_1EEEEEENS4_6LayoutINS5_IJSC_SC_SC_EEENS5_IJNSA_ILi0EEESW_SW_EEEEENS5_IJNS4_10UnderscoreESZ_SZ_EEEEENS4_23SM90_TMA_LOAD_MULTICASTENS4_14ComposedLayoutINS4_7SwizzleILi3ELi4ELi3EEENS4_18smem_ptr_flag_bitsILi16EEENSU_INS5_IJNSA_ILi8EEESG_EEENS5_IJSG_SC_EEEEEEEvNS4_8identityES12_S1C_vS1D_EENS_8epilogue10collective6detail29Sm90TmaWarpSpecializedAdapterINS1G_15DefaultEpilogueISJ_SK_SK_NS1F_6thread17LinearCombinationISJ_Li1EffLNS1K_9ScaleType4KindE0ELNS_15FloatRoundStyleE2ESJ_EENS1_15EpilogueDefaultEEEEEvvEEEEvNT_6ParamsE,@function
        .size           _ZN7cutlass13device_kernelINS_4gemm6kernel13GemmUniversalIN4cute5tupleIJiiiiEEENS1_10collective13CollectiveMmaINS1_34MainloopSm90TmaGmmaWarpSpecializedILi5ENS5_IJNS4_1CILi2EEESB_NSA_ILi1EEEEEENS1_32KernelTmaWarpSpecializedPingpongEEENS5_IJNSA_ILi64EEENSA_ILi128EEESH_EEENS_10bfloat16_tENS5_IJlSC_lEEESJ_SK_NS4_8TiledMMAINS4_8MMA_AtomIJNS4_4SM904GMMA28MMA_64x128x16_F32BF16BF16_SSILNSO_5MajorE0ELSQ_0ELNSO_7ScaleInE1ELSR_1EEEEEENS4_6LayoutINS5_IJSC_SC_SC_EEENS5_IJNSA_ILi0EEESW_SW_EEEEENS5_IJNS4_10UnderscoreESZ_SZ_EEEEENS4_23SM90_TMA_LOAD_MULTICASTENS4_14ComposedLayoutINS4_7SwizzleILi3ELi4ELi3EEENS4_18smem_ptr_flag_bitsILi16EEENSU_INS5_IJNSA_ILi8EEESG_EEENS5_IJSG_SC_EEEEEEEvNS4_8identityES12_S1C_vS1D_EENS_8epilogue10collective6detail29Sm90TmaWarpSpecializedAdapterINS1G_15DefaultEpilogueISJ_SK_SK_NS1F_6thread17LinearCombinationISJ_Li1EffLNS1K_9ScaleType4KindE0ELNS_15FloatRoundStyleE2ESJ_EENS1_15EpilogueDefaultEEEEEvvEEEEvNT_6ParamsE,(.L_x_203 - _ZN7cutlass13device_kernelINS_4gemm6kernel13GemmUniversalIN4cute5tupleIJiiiiEEENS1_10collective13CollectiveMmaINS1_34MainloopSm90TmaGmmaWarpSpecializedILi5ENS5_IJNS4_1CILi2EEESB_NSA_ILi1EEEEEENS1_32KernelTmaWarpSpecializedPingpongEEENS5_IJNSA_ILi64EEENSA_ILi128EEESH_EEENS_10bfloat16_tENS5_IJlSC_lEEESJ_SK_NS4_8TiledMMAINS4_8MMA_AtomIJNS4_4SM904GMMA28MMA_64x128x16_F32BF16BF16_SSILNSO_5MajorE0ELSQ_0ELNSO_7ScaleInE1ELSR_1EEEEEENS4_6LayoutINS5_IJSC_SC_SC_EEENS5_IJNSA_ILi0EEESW_SW_EEEEENS5_IJNS4_10UnderscoreESZ_SZ_EEEEENS4_23SM90_TMA_LOAD_MULTICASTENS4_14ComposedLayoutINS4_7SwizzleILi3ELi4ELi3EEENS4_18smem_ptr_flag_bitsILi16EEENSU_INS5_IJNSA_ILi8EEESG_EEENS5_IJSG_SC_EEEEEEEvNS4_8identityES12_S1C_vS1D_EENS_8epilogue10collective6detail29Sm90TmaWarpSpecializedAdapterINS1G_15DefaultEpilogueISJ_SK_SK_NS1F_6thread17LinearCombinationISJ_Li1EffLNS1K_9ScaleType4KindE0ELNS_15FloatRoundStyleE2ESJ_EENS1_15EpilogueDefaultEEEEEvvEEEEvNT_6ParamsE)
        .other          _ZN7cutlass13device_kernelINS_4gemm6kernel13GemmUniversalIN4cute5tupleIJiiiiEEENS1_10collective13CollectiveMmaINS1_34MainloopSm90TmaGmmaWarpSpecializedILi5ENS5_IJNS4_1CILi2EEESB_NSA_ILi1EEEEEENS1_32KernelTmaWarpSpecializedPingpongEEENS5_IJNSA_ILi64EEENSA_ILi128EEESH_EEENS_10bfloat16_tENS5_IJlSC_lEEESJ_SK_NS4_8TiledMMAINS4_8MMA_AtomIJNS4_4SM904GMMA28MMA_64x128x16_F32BF16BF16_SSILNSO_5MajorE0ELSQ_0ELNSO_7ScaleInE1ELSR_1EEEEEENS4_6LayoutINS5_IJSC_SC_SC_EEENS5_IJNSA_ILi0EEESW_SW_EEEEENS5_IJNS4_10UnderscoreESZ_SZ_EEEEENS4_23SM90_TMA_LOAD_MULTICASTENS4_14ComposedLayoutINS4_7SwizzleILi3ELi4ELi3EEENS4_18smem_ptr_flag_bitsILi16EEENSU_INS5_IJNSA_ILi8EEESG_EEENS5_IJSG_SC_EEEEEEEvNS4_8identityES12_S1C_vS1D_EENS_8epilogue10collective6detail29Sm90TmaWarpSpecializedAdapterINS1G_15DefaultEpilogueISJ_SK_SK_NS1F_6thread17LinearCombinationISJ_Li1EffLNS1K_9ScaleType4KindE0ELNS_15FloatRoundStyleE2ESJ_EENS1_15EpilogueDefaultEEEEEvvEEEEvNT_6ParamsE,@"STO_CUDA_ENTRY STV_DEFAULT"
_ZN7cutlass13device_kernelINS_4gemm6kernel13GemmUniversalIN4cute5tupleIJiiiiEEENS1_10collective13CollectiveMmaINS1_34MainloopSm90TmaGmmaWarpSpecializedILi5ENS5_IJNS4_1CILi2EEESB_NSA_ILi1EEEEEENS1_32KernelTmaWarpSpecializedPingpongEEENS5_IJNSA_ILi64EEENSA_ILi128EEESH_EEENS_10bfloat16_tENS5_IJlSC_lEEESJ_SK_NS4_8TiledMMAINS4_8MMA_AtomIJNS4_4SM904GMMA28MMA_64x128x16_F32BF16BF16_SSILNSO_5MajorE0ELSQ_0ELNSO_7ScaleInE1ELSR_1EEEEEENS4_6LayoutINS5_IJSC_SC_SC_EEENS5_IJNSA_ILi0EEESW_SW_EEEEENS5_IJNS4_10UnderscoreESZ_SZ_EEEEENS4_23SM90_TMA_LOAD_MULTICASTENS4_14ComposedLayoutINS4_7SwizzleILi3ELi4ELi3EEENS4_18smem_ptr_flag_bitsILi16EEENSU_INS5_IJNSA_ILi8EEESG_EEENS5_IJSG_SC_EEEEEEEvNS4_8identityES12_S1C_vS1D_EENS_8epilogue10collective6detail29Sm90TmaWarpSpecializedAdapterINS1G_15DefaultEpilogueISJ_SK_SK_NS1F_6thread17LinearCombinationISJ_Li1EffLNS1K_9ScaleType4KindE0ELNS_15FloatRoundStyleE2ESJ_EENS1_15EpilogueDefaultEEEEEvvEEEEvNT_6ParamsE:
[----:B------:R-:W0:Y:S02]  /*0000*/  LDC R1, c[0x0][0x28] ;  /* 0x00000a00ff017b82 */ /* 0x000e240000000800 */
[----:B0-----:R-:W-:Y:S01]  /*0010*/  VIADD R1, R1, 0xfffffff8 ;  /* 0xfffffff801017836 */ /* 0x001fe20000000000 */
[----:B------:R-:W0:Y:S01]  /*0020*/  S2R R4, SR_TID.X ;  /* 0x0000000000047919 */ /* 0x000e220000002100 */
[----:B------:R-:W-:Y:S01]  /*0030*/  ELECT P0, URZ, PT ;  /* 0x00000000003f782f */ /* 0x000fe20003800000 */
[----:B------:R-:W-:Y:S01]  /*0040*/  BSSY B0, `(.L_x_0) ;  /* 0x000000f000007945 */ /* 0x000fe20003800000 */
[--C-:B0-----:R-:W-:Y:S02]  /*0050*/  SHF.R.U32.HI R0, RZ, 0x5, R4.reuse ;  /* 0x00000005ff007819 */ /* 0x101fe40000011604 */
[----:B------:R-:W-:-:S03]  /*0060*/  SHF.R.U32.HI R7, RZ, 0x7, R4 ;  /* 0x00000007ff077819 */ /* 0x000fc60000011604 */
[----:B------:R-:W0:Y:S04]  /*0070*/  SHFL.IDX PT, R2, R0, RZ, 0x1f ;  /* 0x00001fff00027589 */ /* 0x000e2800000e0000 */
[----:B------:R1:W2:Y:S01]  /*0080*/  SHFL.IDX PT, R10, R7, RZ, 0x1f ;  /* 0x00001fff070a7589 */ /* 0x0002a200000e0000 */
[----:B0-----:R-:W-:-:S13]  /*0090*/  ISETP.NE.OR P0, PT, R2, RZ, !P0 ;  /* 0x000000ff0200720c */ /* 0x001fda0004705670 */
[----:B-12---:R-:W-:Y:S05]  /*00a0*/  @P0 BRA `(.L_x_1) ;  /* 0x0000000000200947 */ /* 0x006fea0003800000 */
[----:B------:R-:W-:Y:S02]  /*00b0*/  ULDC.64 UR4, c[0x0][0x198] ;  /* 0x0000660000047ab9 */ /* 0x000fe40000000a00 */
[----:B------:R-:W-:Y:S02]  /*00c0*/  UIADD3 UR6, UP0, UR4, 0xf0, URZ ;  /* 0x000000f004067890 */ /* 0x000fe4000ff1e03f */
[----:B------:R-:W-:Y:S02]  /*00d0*/  UIADD3 UR4, UP1, UR4, 0x1f0, URZ ;  /* 0x000001f004047890 */ /* 0x000fe4000ff3e03f */
[----:B------:R-:W-:Y:S02]  /*00e0*/  UIADD3.X UR7, URZ, UR5, URZ, UP0, !UPT ;  /* 0x000000053f077290 */ /* 0x000fe400087fe43f */
[----:B------:R-:W-:-:S07]  /*00f0*/  UIADD3.X UR5, URZ, UR5, URZ, UP1, !UPT ;  /* 0x000000053f057290 */ /* 0x000fce0008ffe43f */
[----:B------:R0:W-:Y:S02]  /*0100*/  UTMACCTL.PF [UR6] ;  /* 0x00000000060079b9 */ /* 0x0001e40008040000 */
[----:B------:R0:W-:Y:S02]  /*0110*/  UTMACCTL.PF [UR4] ;  /* 0x00000000040079b9 */ /* 0x0001e40008040000 */
[----:B0-----:R-:W-:Y:S01]  /*0120*/  NOP ;  /* 0x0000000000007918 */ /* 0x001fe20000000000 */
.L_x_1:
[----:B------:R-:W-:Y:S05]  /*0130*/  BSYNC B0 ;  /* 0x0000000000007941 */ /* 0x000fea0003800000 */
.L_x_0:
[----:B------:R-:W0:Y:S02]  /*0140*/  SHFL.IDX PT, R9, R0, RZ, 0x1f ;  /* 0x00001fff00097589 */ /* 0x000e2400000e0000 */
[----:B0-----:R-:W-:-:S13]  /*0150*/  ISETP.NE.AND P0, PT, R9, RZ, PT ;  /* 0x000000ff0900720c */ /* 0x001fda0003f05270 */
[----:B------:R-:W-:Y:S05]  /*0160*/  @P0 BRA `(.L_x_2) ;  /* 0x0000000000600947 */ /* 0x000fea0003800000 */
[----:B------:R-:W0:Y:S01]  /*0170*/  S2UR UR8, SR_CgaCtaId ;  /* 0x00000000000879c3 */ /* 0x000e220000008800 */
[----:B------:R-:W-:Y:S01]  /*0180*/  UMOV UR4, 0x400 ;  /* 0x0000040000047882 */ /* 0x000fe20000000000 */
[----:B------:R-:W-:Y:S01]  /*0190*/  UMOV UR5, 0x1 ;  /* 0x0000000100057882 */ /* 0x000fe20000000000 */
[----:B------:R-:W-:Y:S01]  /*01a0*/  UMOV UR6, 0x3 ;  /* 0x0000000300067882 */ /* 0x000fe20000000000 */
[----:B------:R-:W-:Y:S01]  /*01b0*/  ELECT P0, URZ, PT ;  /* 0x00000000003f782f */ /* 0x000fe20003800000 */
[----:B------:R-:W-:-:S04]  /*01c0*/  UIADD3 UR6, -UR6, 0x100000, URZ ;  /* 0x0010000006067890 */ /* 0x000fc8000fffe13f */
[----:B------:R-:W-:Y:S02]  /*01d0*/  USHF.L.U32 UR7, UR6, 0xb, URZ ;  /* 0x0000000b06077899 */ /* 0x000fe4000800063f */
[----:B------:R-:W-:Y:S02]  /*01e0*/  USHF.L.U32 UR6, UR6, 0x1, URZ ;  /* 0x0000000106067899 */ /* 0x000fe4000800063f */
[----:B0-----:R-:W-:Y:S02]  /*01f0*/  ULEA UR8, UR8, UR4, 0x18 ;  /* 0x0000000408087291 */ /* 0x001fe4000f8ec03f */
[----:B------:R-:W-:-:S04]  /*0200*/  UIADD3 UR4, -UR5, 0x100000, URZ ;  /* 0x0010000005047890 */ /* 0x000fc8000fffe13f */
[----:B------:R-:W-:Y:S02]  /*0210*/  USHF.L.U32 UR5, UR4, 0xb, URZ ;  /* 0x0000000b04057899 */ /* 0x000fe4000800063f */
[----:B------:R-:W-:Y:S01]  /*0220*/  USHF.L.U32 UR4, UR4, 0x1, URZ ;  /* 0x0000000104047899 */ /* 0x000fe2000800063f */
[----:B------:R-:W0:Y:S11]  /*0230*/  FENCE.VIEW.ASYNC.S ;  /* 0x00000000000073c6 */ /* 0x000e360000000000 */
[----:B0-----:R0:W1:Y:S01]  /*0240*/  SYNCS.EXCH.64 URZ, [UR8], UR4 ;  /* 0x00000004083f75b2 */ /* 0x0010620008000100 */
[----:B------:R0:W2:Y:S01]  /*0250*/  SYNCS.EXCH.64 URZ, [UR8+0x28], UR6 ;  /* 0x00002806083f75b2 */ /* 0x0000a20008000100 */
[----:B------:R0:W3:Y:S01]  /*0260*/  SYNCS.EXCH.64 URZ, [UR8+0x8], UR4 ;  /* 0x00000804083f75b2 */ /* 0x0000e20008000100 */
[----:B------:R0:W4:Y:S01]  /*0270*/  SYNCS.EXCH.64 URZ, [UR8+0x30], UR6 ;  /* 0x00003006083f75b2 */ /* 0x0001220008000100 */
[----:B------:R0:W0:Y:S01]  /*0280*/  SYNCS.EXCH.64 URZ, [UR8+0x10], UR4 ;  /* 0x00001004083f75b2 */ /* 0x0000220008000100 */
[----:B------:R0:W0:Y:S01]  /*0290*/  SYNCS.EXCH.64 URZ, [UR8+0x38], UR6 ;  /* 0x00003806083f75b2 */ /* 0x0000220008000100 */
[----:B------:R0:W0:Y:S01]  /*02a0*/  SYNCS.EXCH.64 URZ, [UR8+0x18], UR4 ;  /* 0x00001804083f75b2 */ /* 0x0000220008000100 */
[----:B------:R0:W0:Y:S01]  /*02b0*/  SYNCS.EXCH.64 URZ, [UR8+0x40], UR6 ;  /* 0x00004006083f75b2 */ /* 0x0000220008000100 */
[----:B------:R0:W0:Y:S01]  /*02c0*/  SYNCS.EXCH.64 URZ, [UR8+0x20], UR4 ;  /* 0x00002004083f75b2 */ /* 0x0000220008000100 */
[----:B------:R0:W0:Y:S01]  /*02d0*/  SYNCS.EXCH.64 URZ, [UR8+0x48], UR6 ;  /* 0x00004806083f75b2 */ /* 0x0000220008000100 */
[----:B------:R-:W-:Y:S01]  /*02e0*/  NOP ;  /* 0x0000000000007918 */ /* 0x000fe20000000000 */
.L_x_2:
[----:B------:R-:W5:Y:S01]  /*02f0*/  SHFL.IDX PT, R12, R0, RZ, 0x1f ;  /* 0x00001fff000c7589 */ /* 0x000f6200000e0000 */
[----:B------:R-:W1:Y:S01]  /*0300*/  S2UR UR12, SR_CTAID.X ;  /* 0x00000000000c79c3 */ /* 0x000e620000002500 */
[----:B------:R-:W-:Y:S02]  /*0310*/  SHF.R.S32.HI R3, RZ, 0x1f, R4 ;  /* 0x0000001fff037819 */ /* 0x000fe40000011404 */
[----:B------:R-:W-:Y:S01]  /*0320*/  ELECT P0, URZ, PT ;  /* 0x00000000003f782f */ /* 0x000fe20003800000 */
[----:B------:R-:W2:Y:S01]  /*0330*/  SHFL.IDX PT, R11, R0, RZ, 0x1f ;  /* 0x00001fff000b7589 */ /* 0x000ea200000e0000 */
[----:B0-----:R-:W-:Y:S01]  /*0340*/  ULDC UR4, c[0x0][0x150] ;  /* 0x0000540000047ab9 */ /* 0x001fe20000000800 */
[----:B------:R-:W-:Y:S02]  /*0350*/  LEA.HI R3, R3, R4, RZ, 0x7 ;  /* 0x0000000403037211 */ /* 0x000fe400078f38ff */
[----:B------:R-:W-:Y:S01]  /*0360*/  ELECT P1, URZ, PT ;  /* 0x00000000003f782f */ /* 0x000fe20003820000 */
[----:B------:R-:W0:Y:S01]  /*0370*/  S2R R6, SR_CTAID.Y ;  /* 0x0000000000067919 */ /* 0x000e220000002600 */
[----:B------:R-:W3:Y:S01]  /*0380*/  LDC R14, c[0x0][0x144] ;  /* 0x00005100ff0e7b82 */ /* 0x000ee20000000800 */
[----:B------:R-:W-:Y:S01]  /*0390*/  LOP3.LUT R3, R3, 0xffffff80, RZ, 0xc0, !PT ;  /* 0xffffff8003037812 */ /* 0x000fe200078ec0ff */
[----:B------:R-:W-:Y:S01]  /*03a0*/  UMOV UR11, 0x80 ;  /* 0x00000080000b7882 */ /* 0x000fe20000000000 */
[----:B------:R-:W4:Y:S01]  /*03b0*/  SHFL.IDX PT, R16, R7, RZ, 0x1f ;  /* 0x00001fff07107589 */ /* 0x000f2200000e0000 */
[----:B------:R-:W-:Y:S01]  /*03c0*/  NOP ;  /* 0x0000000000007918 */ /* 0x000fe20000000000 */
[----:B------:R-:W-:Y:S01]  /*03d0*/  NOP ;  /* 0x0000000000007918 */ /* 0x000fe20000000000 */
[----:B------:R-:W-:Y:S01]  /*03e0*/  IMAD.IADD R5, R4, 0x1, -R3 ;  /* 0x0000000104057824 */ /* 0x000fe200078e0a03 */
[C---:B------:R-:W-:Y:S01]  /*03f0*/  ISETP.NE.AND P4, PT, R10.reuse, RZ, PT ;  /* 0x000000ff0a00720c */ /* 0x040fe20003f85270 */
[----:B------:R-:W4:Y:S01]  /*0400*/  LDC R15, c[0x0][0x140] ;  /* 0x00005000ff0f7b82 */ /* 0x000f220000000800 */
[----:B------:R-:W-:-:S02]  /*0410*/  VIADD R36, R10, 0xffffffff ;  /* 0xffffffff0a247836 */ /* 0x000fc40000000000 */
[----:B------:R-:W-:Y:S01]  /*0420*/  SHF.R.S32.HI R8, RZ, 0x1f, R5 ;  /* 0x0000001fff087819 */ /* 0x000fe20000011405 */
[----:B------:R-:W-:Y:S02]  /*0430*/  IMAD.MOV.U32 R89, RZ, RZ, 0x1 ;  /* 0x00000001ff597424 */ /* 0x000fe400078e00ff */
[----:B------:R-:W-:Y:S02]  /*0440*/  ISETP.GE.U32.AND P6, PT, R36, 0x2, PT ;  /* 0x000000022400780c */ /* 0x000fe40003fc6070 */
[----:B-----5:R-:W-:Y:S01]  /*0450*/  ISETP.NE.OR P0, PT, R12, RZ, !P0 ;  /* 0x000000ff0c00720c */ /* 0x020fe20004705670 */
[----:B------:R-:W5:Y:S01]  /*0460*/  LDC R25, c[0x0][0x148] ;  /* 0x00005200ff197b82 */ /* 0x000f620000000800 */
[----:B-1----:R-:W-:Y:S02]  /*0470*/  I2FP.F32.U32 R12, UR12 ;  /* 0x0000000c000c7c45 */ /* 0x002fe40008201000 */
[----:B------:R-:W-:Y:S02]  /*0480*/  LEA.HI R3, R8, R5, RZ, 0x3 ;  /* 0x0000000508037211 */ /* 0x000fe400078f18ff */
[----:B--2---:R-:W-:Y:S01]  /*0490*/  ISETP.NE.OR P1, PT, R11, RZ, !P1 ;  /* 0x000000ff0b00720c */ /* 0x004fe20004f25670 */
[----:B------:R-:W-:Y:S01]  /*04a0*/  FMUL R13, R12, UR4 ;  /* 0x000000040c0d7c20 */ /* 0x000fe20008400000 */
[--C-:B------:R-:W-:Y:S01]  /*04b0*/  SHF.R.S32.HI R0, RZ, 0x3, R3.reuse ;  /* 0x00000003ff007819 */ /* 0x100fe20000011403 */
[----:B------:R-:W-:Y:S01]  /*04c0*/  ULDC UR4, c[0x0][0x154] ;  /* 0x0000550000047ab9 */ /* 0x000fe20000000800 */
[----:B------:R-:W-:-:S02]  /*04d0*/  SHF.R.S32.HI R3, RZ, 0x1f, R3 ;  /* 0x0000001fff037819 */ /* 0x000fc40000011403 */
[----:B------:R-:W-:Y:S01]  /*04e0*/  SHF.R.S32.HI R12, RZ, 0x1f, R9 ;  /* 0x0000001fff0c7819 */ /* 0x000fe20000011409 */
[----:B------:R-:W1:Y:S01]  /*04f0*/  F2I.U32.TRUNC.NTZ R13, R13 ;  /* 0x0000000d000d7305 */ /* 0x000e62000020f000 */
[----:B------:R-:W-:Y:S01]  /*0500*/  LEA.HI R11, R3, R0, RZ, 0x2 ;  /* 0x00000000030b7211 */ /* 0x000fe200078f10ff */
[----:B------:R-:W-:Y:S01]  /*0510*/  VOTEU.ALL UP1, P0 ;  /* 0x00000000003f7886 */ /* 0x000fe20000020000 */
[----:B------:R-:W-:Y:S01]  /*0520*/  LEA.HI R12, R12, R9, RZ, 0x2 ;  /* 0x000000090c0c7211 */ /* 0x000fe200078f10ff */
[----:B------:R-:W-:Y:S01]  /*0530*/  VOTEU.ALL UP0, P0 ;  /* 0x00000000003f7886 */ /* 0x000fe20000000000 */
[----:B------:R-:W-:Y:S01]  /*0540*/  SHF.R.S32.HI R3, RZ, 0x1f, R2 ;  /* 0x0000001fff037819 */ /* 0x000fe20000011402 */
[----:B------:R-:W-:Y:S01]  /*0550*/  VOTEU.ALL UP2, P1 ;  /* 0x00000000003f7886 */ /* 0x000fe20000840000 */
[----:B------:R-:W-:Y:S01]  /*0560*/  LOP3.LUT R11, R11, 0xfffffffc, RZ, 0xc0, !PT ;  /* 0xfffffffc0b0b7812 */ /* 0x000fe200078ec0ff */
[----:B------:R-:W2:Y:S01]  /*0570*/  @!UP1 S2UR UR7, SR_CgaCtaId ;  /* 0x00000000000799c3 */ /* 0x000ea20000008800 */
[----:B------:R-:W-:Y:S01]  /*0580*/  LOP3.LUT R12, R12, 0x3ffffffc, RZ, 0xc0, !PT ;  /* 0x3ffffffc0c0c7812 */ /* 0x000fe200078ec0ff */
[----:B------:R-:W-:Y:S01]  /*0590*/  @!UP1 UMOV UR6, 0x400 ;  /* 0x0000040000069882 */ /* 0x000fe20000000000 */
[----:B------:R-:W-:Y:S01]  /*05a0*/  LEA.HI R3, R3, R2, RZ, 0x2 ;  /* 0x0000000203037211 */ /* 0x000fe200078f10ff */
[----:B------:R-:W-:Y:S01]  /*05b0*/  IMAD.IADD R11, R0, 0x1, -R11 ;  /* 0x00000001000b7824 */ /* 0x000fe200078e0a0b */
[----:B------:R-:W-:Y:S01]  /*05c0*/  @!UP2 UMOV UR9, 0x400 ;  /* 0x000004000009a882 */ /* 0x000fe20000000000 */
[----:B------:R-:W-:Y:S01]  /*05d0*/  IMAD.IADD R12, R9, 0x1, -R12 ;  /* 0x00000001090c7824 */ /* 0x000fe200078e0a0c */
[----:B------:R-:W-:Y:S01]  /*05e0*/  LOP3.LUT R3, R3, 0xfffffffc, RZ, 0xc0, !PT ;  /* 0xfffffffc03037812 */ /* 0x000fe200078ec0ff */
[----:B------:R-:W5:Y:S01]  /*05f0*/  @!UP2 S2UR UR10, SR_CgaCtaId ;  /* 0x00000000000aa9c3 */ /* 0x000f620000008800 */
[----:B-1----:R-:W-:Y:S01]  /*0600*/  IMAD.MOV R13, RZ, RZ, -R13 ;  /* 0x000000ffff0d7224 */ /* 0x002fe200078e0a0d */
[----:B------:R-:W-:Y:S01]  /*0610*/  VOTEU.ALL UP3, P1 ;  /* 0x00000000003f7886 */ /* 0x000fe20000860000 */
[----:B------:R-:W-:Y:S01]  /*0620*/  IMAD R11, R12, 0x4, R11 ;  /* 0x000000040c0b7824 */ /* 0x000fe200078e020b */
[----:B------:R-:W-:Y:S01]  /*0630*/  VOTEU.ALL UP4, P1 ;  /* 0x00000000003f7886 */ /* 0x000fe20000880000 */
[----:B------:R-:W-:Y:S01]  /*0640*/  IMAD.IADD R9, R2, 0x1, -R3 ;  /* 0x0000000102097824 */ /* 0x000fe200078e0a03 */
[----:B0-----:R-:W-:Y:S01]  /*0650*/  I2FP.F32.U32 R2, R6 ;  /* 0x0000000600027245 */ /* 0x001fe20000201000 */
[----:B---3--:R-:W-:Y:S01]  /*0660*/  IMAD R21, R14, R13, UR12 ;  /* 0x0000000c0e157e24 */ /* 0x008fe2000f8e020d */
[C---:B------:R-:W-:Y:S01]  /*0670*/  LEA.HI R0, R11.reuse, R11, RZ, 0x1 ;  /* 0x0000000b0b007211 */ /* 0x040fe200078f08ff */
[C---:B------:R-:W-:Y:S01]  /*0680*/  IMAD.SHL.U32 R88, R11.reuse, 0x4, RZ ;  /* 0x000000040b587824 */ /* 0x040fe200078e00ff */
[----:B------:R-:W-:Y:S01]  /*0690*/  VOTEU.ALL UP5, P1 ;  /* 0x00000000003f7886 */ /* 0x000fe200008a0000 */
[----:B------:R-:W-:Y:S01]  /*06a0*/  FMUL R2, R2, UR4 ;  /* 0x0000000402027c20 */ /* 0x000fe20008400000 */
[----:B------:R-:W-:Y:S01]  /*06b0*/  LOP3.LUT R0, R0, 0xfffffffe, RZ, 0xc0, !PT ;  /* 0xfffffffe00007812 */ /* 0x000fe200078ec0ff */
[----:B------:R-:W-:Y:S01]  /*06c0*/  UMOV UR4, 0x20 ;  /* 0x0000002000047882 */ /* 0x000fe20000000000 */
[----:B------:R-:W-:Y:S01]  /*06d0*/  LOP3.LUT R88, R11, 0xc, R88, 0x78, !PT ;  /* 0x0000000c0b587812 */ /* 0x000fe200078e7858 */
[----:B------:R-:W-:-:S04]  /*06e0*/  @!UP1 UIADD3 UR4, -UR4, 0x100000, URZ ;  /* 0x0010000004049890 */ /* 0x000fc8000fffe13f */
[----:B------:R-:W-:Y:S02]  /*06f0*/  @!UP1 USHF.L.U32 UR5, UR4, 0xb, URZ ;  /* 0x0000000b04059899 */ /* 0x000fe4000800063f */
[----:B------:R-:W-:Y:S01]  /*0700*/  @!UP1 USHF.L.U32 UR4, UR4, 0x1, URZ ;  /* 0x0000000104049899 */ /* 0x000fe2000800063f */
[----:B----4-:R-:W-:Y:S01]  /*0710*/  ISETP.EQ.U32.AND P2, PT, R15, 0x1, PT ;  /* 0x000000010f00780c */ /* 0x010fe20003f42070 */
[----:B------:R-:W-:Y:S01]  /*0720*/  IMAD.IADD R0, R11, 0x1, -R0 ;  /* 0x000000010b007824 */ /* 0x000fe200078e0a00 */
[----:B------:R-:W0:Y:S01]  /*0730*/  F2I.U32.TRUNC.NTZ R2, R2 ;  /* 0x0000000200027305 */ /* 0x000e22000020f000 */
[----:B--2---:R-:W-:Y:S01]  /*0740*/  @!UP1 ULEA UR8, UR7, UR6, 0x18 ;  /* 0x0000000607089291 */ /* 0x004fe2000f8ec03f */
[----:B------:R-:W-:Y:S01]  /*0750*/  R2UR UR43, R16 ;  /* 0x00000000102b72ca */ /* 0x000fe200000e0000 */
[----:B------:R-:W-:-:S04]  /*0760*/  @!UP2 UIADD3 UR6, -UR11, 0x100000, URZ ;  /* 0x001000000b06a890 */ /* 0x000fc8000fffe13f */
[----:B------:R-:W-:Y:S02]  /*0770*/  @!UP2 USHF.L.U32 UR7, UR6, 0xb, URZ ;  /* 0x0000000b0607a899 */ /* 0x000fe4000800063f */
[----:B------:R-:W-:Y:S01]  /*0780*/  @!UP2 USHF.L.U32 UR6, UR6, 0x1, URZ ;  /* 0x000000010606a899 */ /* 0x000fe2000800063f */
[----:B------:R-:W-:Y:S01]  /*0790*/  ISETP.NE.AND P3, PT, R0, R21, PT ;  /* 0x000000150000720c */ /* 0x000fe20003f65270 */
[----:B------:R-:W-:Y:S01]  /*07a0*/  VOTEU.ALL UP1, P0 ;  /* 0x00000000003f7886 */ /* 0x000fe20000020000 */
[----:B-----5:R-:W-:Y:S01]  /*07b0*/  @!UP2 ULEA UR9, UR10, UR9, 0x18 ;  /* 0x000000090a09a291 */ /* 0x020fe2000f8ec03f */
[----:B------:R-:W-:Y:S01]  /*07c0*/  LOP3.LUT P0, RZ, R5, 0x7, RZ, 0xc0, !PT ;  /* 0x0000000705ff7812 */ /* 0x000fe2000780c0ff */
[----:B------:R-:W-:Y:S01]  /*07d0*/  VOTEU.ALL UP2, P1 ;  /* 0x00000000003f7886 */ /* 0x000fe20000840000 */
[----:B------:R-:W-:Y:S02]  /*07e0*/  ISETP.NE.AND P1, PT, R9, 0x3, PT ;  /* 0x000000030900780c */ /* 0x000fe40003f25270 */
[----:B------:R-:W-:-:S02]  /*07f0*/  ISETP.LT.U32.AND P0, PT, R88, 0x4, !P0 ;  /* 0x000000045800780c */ /* 0x000fc40004701070 */
[----:B------:R-:W-:Y:S01]  /*0800*/  ISETP.EQ.OR P1, PT, R9, RZ, !P1 ;  /* 0x000000ff0900720c */ /* 0x000fe20004f22670 */
[----:B------:R-:W1:Y:S02]  /*0810*/  FENCE.VIEW.ASYNC.S ;  /* 0x00000000000073c6 */ /* 0x000e640000000000 */
[----:B-1----:R1:W2:Y:S01]  /*0820*/  @!UP0 SYNCS.EXCH.64 URZ, [UR8+0x80], UR4 ;  /* 0x00008004083f85b2 */ /* 0x0022a20008000100 */
[----:B0-----:R-:W-:Y:S01]  /*0830*/  IMAD.MOV R20, RZ, RZ, -R2 ;  /* 0x000000ffff147224 */ /* 0x001fe200078e0a02 */
[----:B------:R-:W-:-:S03]  /*0840*/  @P3 LEA.HI R0, R88, R88, RZ, 0x1 ;  /* 0x0000005858003211 */ /* 0x000fc600078f08ff */
[----:B------:R-:W-:Y:S01]  /*0850*/  IMAD R3, R25, R20, R6 ;  /* 0x0000001419037224 */ /* 0x000fe200078e0206 */
[----:B------:R-:W-:Y:S02]  /*0860*/  ISETP.EQ.AND P1, PT, R10, RZ, P1 ;  /* 0x000000ff0a00720c */ /* 0x000fe40000f22270 */
[----:B------:R-:W-:Y:S02]  /*0870*/  @P3 SHF.R.S32.HI R0, RZ, 0x1, R0 ;  /* 0x00000001ff003819 */ /* 0x000fe40000011400 */
[----:B------:R-:W-:Y:S02]  /*0880*/  SEL R23, RZ, 0x1, !P1 ;  /* 0x00000001ff177807 */ /* 0x000fe40004800000 */
[----:B------:R-:W-:Y:S02]  /*0890*/  @P3 ISETP.NE.AND P5, PT, R0, R3, PT ;  /* 0x000000030000320c */ /* 0x000fe40003fa5270 */
[----:B------:R-:W-:Y:S01]  /*08a0*/  SEL R0, RZ, 0x1, !P0 ;  /* 0x00000001ff007807 */ /* 0x000fe20004000000 */
[----:B------:R1:W0:Y:S01]  /*08b0*/  @!UP1 SYNCS.EXCH.64 URZ, [UR8+0x88], UR4 ;  /* 0x00008804083f95b2 */ /* 0x0002220008000100 */
[----:B------:R-:W-:Y:S01]  /*08c0*/  NOP ;  /* 0x0000000000007918 */ /* 0x000fe20000000000 */
[----:B------:R-:W-:-:S02]  /*08d0*/  @P3 SEL R89, RZ, 0x1, P5 ;  /* 0x00000001ff593807 */ /* 0x000fc40002800000 */
[----:B------:R-:W-:Y:S02]  /*08e0*/  SEL R23, R23, 0x2, P6 ;  /* 0x0000000217177807 */ /* 0x000fe40003000000 */
[----:B------:R-:W-:Y:S01]  /*08f0*/  LOP3.LUT R89, R89, R0, RZ, 0xc0, !PT ;  /* 0x0000000059597212 */ /* 0x000fe200078ec0ff */
[----:B------:R1:W3:Y:S01]  /*0900*/  @!UP2 SYNCS.EXCH.64 URZ, [UR9+0x60], UR6 ;  /* 0x00006006093fa5b2 */ /* 0x0002e20008000100 */
[----:B------:R1:W4:Y:S01]  /*0910*/  @!UP3 SYNCS.EXCH.64 URZ, [UR9+0x68], UR6 ;  /* 0x00006806093fb5b2 */ /* 0x0003220008000100 */
[----:B------:R1:W0:Y:S01]  /*0920*/  @!UP4 SYNCS.EXCH.64 URZ, [UR9+0x70], UR6 ;  /* 0x00007006093fc5b2 */ /* 0x0002220008000100 */
[----:B------:R1:W0:Y:S01]  /*0930*/  @!UP5 SYNCS.EXCH.64 URZ, [UR9+0x78], UR6 ;  /* 0x00007806093fd5b2 */ /* 0x0002220008000100 */
[----:B------:R-:W-:Y:S01]  /*0940*/  NOP ;  /* 0x0000000000007918 */ /* 0x000fe20000000000 */
[----:B-12---:R-:W-:Y:S05]  /*0950*/  @!P2 BRA `(.L_x_3) ;  /* 0x000000000008a947 */ /* 0x006fea0003800000 */
[----:B0--34-:R-:W-:Y:S01]  /*0960*/  UCGABAR_ARV ;  /* 0x00000000000079c7 */ /* 0x019fe20008000000 */
[----:B------:R-:W-:Y:S05]  /*0970*/  BRA `(.L_x_4) ;  /* 0x0000000000047947 */ /* 0x000fea0003800000 */
.L_x_3:
[----:B0--34-:R-:W-:Y:S01]  /*0980*/  NOP ;  /* 0x0000000000007918 */ /* 0x019fe20000000000 */
.L_x_4:
[----:B------:R-:W-:Y:S01]  /*0990*/  ULDC.64 UR4, c[0x0][0x598] ;  /* 0x0001660000047ab9 */ /* 0x000fe20000000a00 */
[----:B------:R-:W-:Y:S01]  /*09a0*/  ULDC.64 UR36, c[0x0][0x208] ;  /* 0x0000820000247ab9 */ /* 0x000fe20000000a00 */
[----:B------:R-:W-:-:S04]  /*09b0*/  ISETP.NE.U32.AND P0, PT, RZ, UR4, PT ;  /* 0x00000004ff007c0c */ /* 0x000fc8000bf05070 */
[----:B------:R-:W-:-:S13]  /*09c0*/  ISETP.NE.AND.EX P0, PT, RZ, UR5, PT, P0 ;  /* 0x00000005ff007c0c */ /* 0x000fda000bf05300 */
[----:B------:R-:W-:Y:S05]  /*09d0*/  @!P0 BRA `(.L_x_5) ;  /* 0x00000000001c8947 */ /* 0x000fea0003800000 */
[----:B------:R-:W0:Y:S02]  /*09e0*/  LDC.64 R2, c[0x0][0x598] ;  /* 0x00016600ff027b82 */ /* 0x000e240000000a00 */
[----:B0-----:R-:W2:Y:S02]  /*09f0*/  LDG.E.64 R2, desc[UR36][R2.64] ;  /* 0x0000002402027981 */ /* 0x001ea4000c1e1b00 */
[----:B--2---:R-:W-:-:S04]  /*0a00*/  ISETP.NE.U32.AND P0, PT, R2, RZ, PT ;  /* 0x000000ff0200720c */ /* 0x004fc80003f05070 */
[----:B------:R-:W-:-:S13]  /*0a10*/  ISETP.NE.AND.EX P0, PT, R3, RZ, PT, P0 ;  /* 0x000000ff0300720c */ /* 0x000fda0003f05300 */
[----:B------:R-:W-:Y:S05]  /*0a20*/  @!P0 BRA `(.L_x_5) ;  /* 0x0000000000088947 */ /* 0x000fea0003800000 */
[----:B------:R0:W5:Y:S01]  /*0a30*/  LD.E R90, desc[UR36][R2.64] ;  /* 0x00000024025a7980 */ /* 0x000162000c101900 */
[----:B------:R-:W-:Y:S05]  /*0a40*/  BRA `(.L_x_6) ;  /* 0x0000000000247947 */ /* 0x000fea0003800000 */
.L_x_5:
[----:B------:R-:W-:Y:S02]  /*0a50*/  ULDC.64 UR4, c[0x0][0x588] ;  /* 0x0001620000047ab9 */ /* 0x000fe40000000a00 */
[----:B------:R-:W-:-:S04]  /*0a60*/  ISETP.NE.U32.AND P0, PT, RZ, UR4, PT ;  /* 0x00000004ff007c0c */ /* 0x000fc8000bf05070 */
[----:B------:R-:W-:-:S13]  /*0a70*/  ISETP.NE.AND.EX P0, PT, RZ, UR5, PT, P0 ;  /* 0x00000005ff007c0c */ /* 0x000fda000bf05300 */
[----:B------:R-:W-:Y:S05]  /*0a80*/  @!P0 BRA `(.L_x_7) ;  /* 0x00000000000c8947 */ /* 0x000fea0003800000 */
[----:B------:R-:W0:Y:S02]  /*0a90*/  LDC.64 R90, c[0x0][0x588] ;  /* 0x00016200ff5a7b82 */ /* 0x000e240000000a00 */
[----:B0-----:R1:W5:Y:S01]  /*0aa0*/  LDG.E R90, desc[UR36][R90.64] ;  /* 0x000000245a5a7981 */ /* 0x001362000c1e1900 */
[----:B------:R-:W-:Y:S05]  /*0ab0*/  BRA `(.L_x_6) ;  /* 0x0000000000087947 */ /* 0x000fea0003800000 */
.L_x_7:
[----:B------:R-:W-:Y:S02]  /*0ac0*/  ULDC UR4, c[0x0][0x580] ;  /* 0x0001600000047ab9 */ /* 0x000fe40000000800 */
[----:B------:R-:W-:-:S07]  /*0ad0*/  IMAD.U32 R90, RZ, RZ, UR4 ;  /* 0x00000004ff5a7e24 */ /* 0x000fce000f8e00ff */
.L_x_6:
[----:B------:R-:W-:Y:S02]  /*0ae0*/  ULDC.64 UR4, c[0x0][0x5a0] ;  /* 0x0001680000047ab9 */ /* 0x000fe40000000a00 */
[----:B------:R-:W-:-:S04]  /*0af0*/  ISETP.NE.U32.AND P0, PT, RZ, UR4, PT ;  /* 0x00000004ff007c0c */ /* 0x000fc8000bf05070 */
[----:B------:R-:W-:-:S13]  /*0b00*/  ISETP.NE.AND.EX P0, PT, RZ, UR5, PT, P0 ;  /* 0x00000005ff007c0c */ /* 0x000fda000bf05300 */
[----:B------:R-:W-:Y:S05]  /*0b10*/  @!P0 BRA `(.L_x_8) ;  /* 0x00000000001c8947 */ /* 0x000fea0003800000 */
[----:B0-----:R-:W0:Y:S02]  /*0b20*/  LDC.64 R2, c[0x0][0x5a0] ;  /* 0x00016800ff027b82 */ /* 0x001e240000000a00 */
[----:B0-----:R-:W2:Y:S02]  /*0b30*/  LDG.E.64 R2, desc[UR36][R2.64] ;  /* 0x0000002402027981 */ /* 0x001ea4000c1e1b00 */
[----:B--2---:R-:W-:-:S04]  /*0b40*/  ISETP.NE.U32.AND P0, PT, R2, RZ, PT ;  /* 0x000000ff0200720c */ /* 0x004fc80003f05070 */
[----:B------:R-:W-:-:S13]  /*0b50*/  ISETP.NE.AND.EX P0, PT, R3, RZ, PT, P0 ;  /* 0x000000ff0300720c */ /* 0x000fda0003f05300 */
[----:B------:R-:W-:Y:S05]  /*0b60*/  @!P0 BRA `(.L_x_8) ;  /* 0x0000000000088947 */ /* 0x000fea0003800000 */
[----:B-1----:R0:W5:Y:S01]  /*0b70*/  LD.E R91, desc[UR36][R2.64] ;  /* 0x00000024025b7980 */ /* 0x002162000c101900 */
[----:B------:R-:W-:Y:S05]  /*0b80*/  BRA `(.L_x_9) ;  /* 0x0000000000247947 */ /* 0x000fea0003800000 */
.L_x_8:
[----:B------:R-:W-:Y:S02]  /*0b90*/  ULDC.64 UR4, c[0x0][0x590] ;  /* 0x0001640000047ab9 */ /* 0x000fe40000000a00 */
[----:B------:R-:W-:-:S04]  /*0ba0*/  ISETP.NE.U32.AND P0, PT, RZ, UR4, PT ;  /* 0x00000004ff007c0c */ /* 0x000fc8000bf05070 */
[----:B------:R-:W-:-:S13]  /*0bb0*/  ISETP.NE.AND.EX P0, PT, RZ, UR5, PT, P0 ;  /* 0x00000005ff007c0c */ /* 0x000fda000bf05300 */
[----:B------:R-:W-:Y:S05]  /*0bc0*/  @!P0 BRA `(.L_x_10) ;  /* 0x00000000000c8947 */ /* 0x000fea0003800000 */
[----:B0-----:R-:W1:Y:S02]  /*0bd0*/  LDC.64 R2, c[0x0][0x590] ;  /* 0x00016400ff027b82 */ /* 0x001e640000000a00 */
[----:B-1----:R1:W5:Y:S01]  /*0be0*/  LDG.E R91, desc[UR36][R2.64] ;  /* 0x00000024025b7981 */ /* 0x002362000c1e1900 */
[----:B------:R-:W-:Y:S05]  /*0bf0*/  BRA `(.L_x_9) ;  /* 0x0000000000087947 */ /* 0x000fea0003800000 */
.L_x_10:
[----:B------:R-:W-:Y:S02]  /*0c00*/  ULDC UR4, c[0x0][0x584] ;  /* 0x0001610000047ab9 */ /* 0x000fe40000000800 */
[----:B-1----:R-:W-:-:S07]  /*0c10*/  IMAD.U32 R91, RZ, RZ, UR4 ;  /* 0x00000004ff5b7e24 */ /* 0x002fce000f8e00ff */
.L_x_9:
[----:B01----:R-:W0:Y:S01]  /*0c20*/  LDC R2, c[0x0][0x65c] ;  /* 0x00019700ff027b82 */ /* 0x003e220000000800 */
[----:B------:R-:W-:Y:S01]  /*0c30*/  ULDC UR6, c[0x0][0x28c] ;  /* 0x0000a30000067ab9 */ /* 0x000fe20000000800 */
[----:B------:R-:W-:Y:S01]  /*0c40*/  ISETP.NE.AND P0, PT, R10, 0x2, PT ;  /* 0x000000020a00780c */ /* 0x000fe20003f05270 */
[----:B------:R-:W-:Y:S01]  /*0c50*/  UIADD3 UR6, UR6, 0x7f, URZ ;  /* 0x0000007f06067890 */ /* 0x000fe2000fffe03f */
[----:B------:R-:W-:Y:S01]  /*0c60*/  IMAD.U32 R10, RZ, RZ, UR12 ;  /* 0x0000000cff0a7e24 */ /* 0x000fe2000f8e00ff */
[----:B------:R-:W-:Y:S01]  /*0c70*/  UMOV UR38, URZ ;  /* 0x0000003f00267c82 */ /* 0x000fe20008000000 */
[----:B------:R-:W-:Y:S01]  /*0c80*/  UMOV UR39, URZ ;  /* 0x0000003f00277c82 */ /* 0x000fe20008000000 */
[----:B------:R-:W-:Y:S01]  /*0c90*/  USHF.R.S32.HI UR7, URZ, 0x1f, UR6 ;  /* 0x0000001f3f077899 */ /* 0x000fe20008011406 */
[----:B------:R-:W-:-:S03]  /*0ca0*/  ULDC.64 UR8, c[0x0][0x650] ;  /* 0x0001940000087ab9 */ /* 0x000fc60000000a00 */
[----:B------:R-:W-:-:S04]  /*0cb0*/  ULEA.HI UR7, UR7, UR6, URZ, 0x7 ;  /* 0x0000000607077291 */ /* 0x000fc8000f8f383f */
[----:B------:R-:W-:Y:S01]  /*0cc0*/  USHF.R.S32.HI UR40, URZ, 0x7, UR7 ;  /* 0x000000073f287899 */ /* 0x000fe20008011407 */
[----:B0-----:R-:W-:-:S13]  /*0cd0*/  ISETP.NE.AND P1, PT, R2, 0x1, PT ;  /* 0x000000010200780c */ /* 0x001fda0003f25270 */
[----:B------:R-:W0:Y:S01]  /*0ce0*/  @P1 LDC R17, c[0x0][0x10] ;  /* 0x00000400ff111b82 */ /* 0x000e220000000800 */
[----:B------:R-:W-:Y:S02]  /*0cf0*/  @P1 IMAD.MOV.U32 R7, RZ, RZ, RZ ;  /* 0x000000ffff071224 */ /* 0x000fe400078e00ff */
[----:B------:R-:W-:-:S05]  /*0d00*/  @P1 IMAD.MOV.U32 R11, RZ, RZ, RZ ;  /* 0x000000ffff0b1224 */ /* 0x000fca00078e00ff */
[----:B------:R-:W1:Y:S01]  /*0d10*/  @!P1 LDC R3, c[0x0][0xc] ;  /* 0x00000300ff039b82 */ /* 0x000e620000000800 */
[----:B------:R-:W-:Y:S01]  /*0d20*/  ULDC UR4, c[0x0][0xc] ;  /* 0x0000030000047ab9 */ /* 0x000fe20000000800 */
[----:B------:R-:W-:Y:S02]  /*0d30*/  ULDC UR5, c[0x0][0x10] ;  /* 0x0000040000057ab9 */ /* 0x000fe40000000800 */
[----:B------:R-:W-:-:S04]  /*0d40*/  UIMAD.WIDE.U32 UR4, UR4, UR5, URZ ;  /* 0x00000005040472a5 */ /* 0x000fc8000f8e003f */
[----:B------:R-:W2:Y:S01]  /*0d50*/  LDC R0, c[0x0][0x14] ;  /* 0x00000500ff007b82 */ /* 0x000ea20000000800 */
[----:B0-----:R-:W-:-:S04]  /*0d60*/  @P1 IMAD.WIDE.U32 R16, R17, UR12, R6 ;  /* 0x0000000c11101c25 */ /* 0x001fc8000f8e0006 */
[----:B------:R-:W-:Y:S02]  /*0d70*/  @P1 IMAD.IADD R17, R17, 0x1, R11 ;  /* 0x0000000111111824 */ /* 0x000fe400078e020b */
[----:B------:R-:W-:Y:S02]  /*0d80*/  IMAD.MOV.U32 R11, RZ, RZ, RZ ;  /* 0x000000ffff0b7224 */ /* 0x000fe400078e00ff */
[----:B-1----:R-:W-:-:S04]  /*0d90*/  @!P1 IMAD.WIDE.U32 R10, R6, R3, R10 ;  /* 0x00000003060a9225 */ /* 0x002fc800078e000a */
[----:B------:R-:W-:Y:S02]  /*0da0*/  @!P1 IMAD.MOV.U32 R16, RZ, RZ, R10 ;  /* 0x000000ffff109224 */ /* 0x000fe400078e000a */
[----:B--2---:R-:W-:-:S04]  /*0db0*/  IMAD.WIDE.U32 R12, R0, UR4, RZ ;  /* 0x00000004000c7c25 */ /* 0x004fc8000f8e00ff */
[----:B------:R-:W-:Y:S01]  /*0dc0*/  IMAD R3, R0, UR5, RZ ;  /* 0x0000000500037c24 */ /* 0x000fe2000f8e02ff */
[----:B------:R0:W-:Y:S01]  /*0dd0*/  STL.64 [R1], R12 ;  /* 0x0000000c01007387 */ /* 0x0001e20000100a00 */
[----:B------:R-:W-:Y:S02]  /*0de0*/  @!P1 IMAD.MOV.U32 R17, RZ, RZ, R11 ;  /* 0x000000ffff119224 */ /* 0x000fe400078e000b */
[----:B------:R-:W-:Y:S01]  /*0df0*/  IMAD.IADD R0, R13, 0x1, R3 ;  /* 0x000000010d007824 */ /* 0x000fe200078e0203 */
[----:B------:R-:W-:Y:S06]  /*0e00*/  @P0 BRA `(.L_x_11) ;  /* 0x0000000000200947 */ /* 0x000fec0003800000 */
[----:B------:R-:W-:Y:S01]  /*0e10*/  UISETP.GE.U32.AND UP0, UPT, UR40, 0x5, UPT ;  /* 0x000000052800788c */ /* 0x000fe2000bf06070 */
[----:B------:R-:W-:Y:S01]  /*0e20*/  IADD3 R16, P0, R16, R12, RZ ;  /* 0x0000000c10107210 */ /* 0x000fe20007f1e0ff */
[----:B------:R-:W-:Y:S01]  /*0e30*/  UIMAD.WIDE.U32 UR4, UR40, -0x33333333, URZ ;  /* 0xcccccccd280478a5 */ /* 0x000fe2000f8e003f */
[----:B------:R-:W-:-:S03]  /*0e40*/  UMOV UR39, URZ ;  /* 0x0000003f00277c82 */ /* 0x000fc60008000000 */
[----:B------:R-:W-:Y:S01]  /*0e50*/  USHF.R.U32.HI UR4, URZ, 0x2, UR5 ;  /* 0x000000023f047899 */ /* 0x000fe20008011605 */
[----:B------:R-:W-:-:S03]  /*0e60*/  IMAD.X R17, R0, 0x1, R17, P0 ;  /* 0x0000000100117824 */ /* 0x000fc600000e0611 */
[----:B------:R-:W-:Y:S02]  /*0e70*/  UIMAD UR38, UR4, -0x5, UR40 ;  /* 0xfffffffb042678a4 */ /* 0x000fe4000f8e0228 */
[----:B------:R-:W-:-:S12]  /*0e80*/  @UP0 ULOP3.LUT UR39, UR4, 0x1, URZ, 0xc0, !UPT ;  /* 0x0000000104270892 */ /* 0x000fd8000f8ec03f */
.L_x_11:
[----:B------:R-:W-:Y:S01]  /*0e90*/  ISETP.GE.U32.AND P0, PT, R16, UR8, PT ;  /* 0x0000000810007c0c */ /* 0x000fe2000bf06070 */
[----:B------:R-:W-:Y:S01]  /*0ea0*/  IMAD.MOV.U32 R22, RZ, RZ, -0x1 ;  /* 0xffffffffff167424 */ /* 0x000fe200078e00ff */
[----:B------:R-:W-:Y:S01]  /*0eb0*/  PRMT R3, RZ, 0x7610, R3 ;  /* 0x00007610ff037816 */ /* 0x000fe20000000003 */
[----:B------:R-:W-:Y:S01]  /*0ec0*/  IMAD.MOV.U32 R18, RZ, RZ, -0x1 ;  /* 0xffffffffff127424 */ /* 0x000fe200078e00ff */
[----:B------:R-:W-:Y:S01]  /*0ed0*/  ISETP.GE.U32.AND.EX P0, PT, R17, UR9, PT, P0 ;  /* 0x0000000911007c0c */ /* 0x000fe2000bf06100 */
[----:B------:R-:W-:-:S12]  /*0ee0*/  IMAD.MOV.U32 R19, RZ, RZ, -0x1 ;  /* 0xffffffffff137424 */ /* 0x000fd800078e00ff */
[----:B------:R-:W-:Y:S05]  /*0ef0*/  @P0 BRA `(.L_x_12) ;  /* 0x0000000400280947 */ /* 0x000fea0003800000 */
[----:B------:R-:W1:Y:S01]  /*0f00*/  LDC.64 R26, c[0x0][0x628] ;  /* 0x00018a00ff1a7b82 */ /* 0x000e620000000a00 */
[----:B------:R-:W-:Y:S02]  /*0f10*/  IMAD.MOV.U32 R10, RZ, RZ, R16 ;  /* 0x000000ffff0a7224 */ /* 0x000fe400078e0010 */
[----:B------:R-:W-:-:S05]  /*0f20*/  IMAD.MOV.U32 R11, RZ, RZ, R17 ;  /* 0x000000ffff0b7224 */ /* 0x000fca00078e0011 */
[----:B------:R-:W2:Y:S08]  /*0f30*/  LDC R18, c[0x0][0x630] ;  /* 0x00018c00ff127b82 */ /* 0x000eb00000000800 */
[----:B------:R-:W3:Y:S01]  /*0f40*/  LDC.64 R28, c[0x0][0x620] ;  /* 0x00018800ff1c7b82 */ /* 0x000ee20000000a00 */
[----:B-1----:R-:W-:-:S04]  /*0f50*/  ISETP.NE.U32.AND P0, PT, R26, RZ, PT ;  /* 0x000000ff1a00720c */ /* 0x002fc80003f05070 */
[----:B------:R-:W-:-:S13]  /*0f60*/  ISETP.NE.AND.EX P0, PT, R27, RZ, PT, P0 ;  /* 0x000000ff1b00720c */ /* 0x000fda0003f05300 */
[----:B--23--:R-:W-:Y:S05]  /*0f70*/  @!P0 BRA `(.L_x_13) ;  /* 0x0000000000288947 */ /* 0x00cfea0003800000 */
[----:B------:R-:W1:Y:S02]  /*0f80*/  LDC R3, c[0x0][0x634] ;  /* 0x00018d00ff037b82 */ /* 0x000e640000000800 */
[----:B-1----:R-:W-:-:S05]  /*0f90*/  IADD3 R3, P0, R16, R3, RZ ;  /* 0x0000000310037210 */ /* 0x002fca0007f1e0ff */
[----:B------:R-:W-:-:S04]  /*0fa0*/  IMAD.X R19, RZ, RZ, R17, P0 ;  /* 0x000000ffff137224 */ /* 0x000fc800000e0611 */
[----:B------:R-:W-:-:S04]  /*0fb0*/  IMAD.WIDE.U32 R10, R19, R26, RZ ;  /* 0x0000001a130a7225 */ /* 0x000fc800078e00ff */
[----:B0-----:R-:W-:-:S04]  /*0fc0*/  IMAD.WIDE.U32 R12, P0, R3, R27, R10 ;  /* 0x0000001b030c7225 */ /* 0x001fc8000780000a */
[----:B------:R-:W-:-:S04]  /*0fd0*/  IMAD.WIDE.U32 R10, R3, R26, RZ ;  /* 0x0000001a030a7225 */ /* 0x000fc800078e00ff */
[----:B------:R-:W-:Y:S01]  /*0fe0*/  IMAD.X R15, RZ, RZ, RZ, P0 ;  /* 0x000000ffff0f7224 */ /* 0x000fe200000e06ff */
[----:B------:R-:W-:Y:S01]  /*0ff0*/  IADD3 RZ, P0, R11, R12, RZ ;  /* 0x0000000c0bff7210 */ /* 0x000fe20007f1e0ff */
[----:B------:R-:W-:-:S04]  /*1000*/  IMAD.MOV.U32 R14, RZ, RZ, R13 ;  /* 0x000000ffff0e7224 */ /* 0x000fc800078e000d */
[----:B------:R-:W-:-:S08]  /*1010*/  IMAD.WIDE.U32.X R10, R19, R27, R14, P0 ;  /* 0x0000001b130a7225 */ /* 0x000fd000000e040e */
.L_x_13:
[----:B------:R-:W1:Y:S01]  /*1020*/  LDC.64 R32, c[0x0][0x640] ;  /* 0x00019000ff207b82 */ /* 0x000e620000000a00 */
[-CC-:B------:R-:W-:Y:S02]  /*1030*/  SHF.R.U64 R30, R10, R18.reuse, R11.reuse ;  /* 0x000000120a1e7219 */ /* 0x180fe4000000120b */
[----:B------:R-:W-:Y:S02]  /*1040*/  SHF.R.U32.HI R3, RZ, R18, R11 ;  /* 0x00000012ff037219 */ /* 0x000fe4000001160b */
[----:B0-----:R-:W-:-:S03]  /*1050*/  IADD3 R13, P0, RZ, -R30, RZ ;  /* 0x8000001eff0d7210 */ /* 0x001fc60007f1e0ff */
[----:B------:R-:W0:Y:S02]  /*1060*/  LDC R14, c[0x0][0x618] ;  /* 0x00018600ff0e7b82 */ /* 0x000e240000000800 */
[----:B------:R-:W-:Y:S02]  /*1070*/  IMAD.X R3, RZ, RZ, ~R3, P0 ;  /* 0x000000ffff037224 */ /* 0x000fe400000e0e03 */
[----:B------:R-:W-:-:S04]  /*1080*/  IMAD.WIDE.U32 R10, R13, R28, R16 ;  /* 0x0000001c0d0a7225 */ /* 0x000fc800078e0010 */
[----:B------:R-:W2:Y:S01]  /*1090*/  LDC R15, c[0x0][0x608] ;  /* 0x00018200ff0f7b82 */ /* 0x000ea20000000800 */
[----:B------:R-:W-:Y:S02]  /*10a0*/  IMAD R12, R3, R28, RZ ;  /* 0x0000001c030c7224 */ /* 0x000fe400078e02ff */
[----:B------:R-:W-:Y:S02]  /*10b0*/  IMAD.MOV.U32 R28, RZ, RZ, 0x1 ;  /* 0x00000001ff1c7424 */ /* 0x000fe400078e00ff */
[----:B------:R-:W-:Y:S02]  /*10c0*/  IMAD R3, R13, R29, R12 ;  /* 0x0000001d0d037224 */ /* 0x000fe400078e020c */
[----:B------:R-:W-:Y:S01]  /*10d0*/  IMAD.MOV.U32 R12, RZ, RZ, -0x1 ;  /* 0xffffffffff0c7424 */ /* 0x000fe200078e00ff */
[----:B------:R-:W3:Y:S01]  /*10e0*/  LDC R31, c[0x0][0x658] ;  /* 0x00019600ff1f7b82 */ /* 0x000ee20000000800 */
[----:B------:R-:W-:Y:S01]  /*10f0*/  IMAD.IADD R3, R11, 0x1, R3 ;  /* 0x000000010b037824 */ /* 0x000fe200078e0203 */
[----:B-1----:R-:W-:-:S04]  /*1100*/  ISETP.NE.U32.AND P0, PT, R32, RZ, PT ;  /* 0x000000ff2000720c */ /* 0x002fc80003f05070 */
[----:B------:R-:W-:Y:S02]  /*1110*/  ISETP.NE.AND.EX P0, PT, R33, RZ, PT, P0 ;  /* 0x000000ff2100720c */ /* 0x000fe40003f05300 */
[----:B------:R-:W1:Y:S01]  /*1120*/  LDC R24, c[0x0][0x600] ;  /* 0x00018000ff187b82 */ /* 0x000e620000000800 */
[-CC-:B0-----:R-:W-:Y:S02]  /*1130*/  SHF.R.U64 R27, R10, R14.reuse, R3.reuse ;  /* 0x0000000e0a1b7219 */ /* 0x181fe40000001203 */
[----:B------:R-:W-:-:S05]  /*1140*/  SHF.R.U32.HI R10, RZ, R14, R3 ;  /* 0x0000000eff0a7219 */ /* 0x000fca0000011603 */
[----:B------:R-:W0:Y:S01]  /*1150*/  LDC R22, c[0x0][0x648] ;  /* 0x00019200ff167b82 */ /* 0x000e220000000800 */
[-CC-:B--2---:R-:W-:Y:S02]  /*1160*/  SHF.R.U64 R35, R27, R15.reuse, R10.reuse ;  /* 0x0000000f1b237219 */ /* 0x184fe4000000120a */
[----:B------:R-:W-:-:S05]  /*1170*/  SHF.R.U32.HI R10, RZ, R15, R10 ;  /* 0x0000000fff0a7219 */ /* 0x000fca000001160a */
[----:B------:R-:W2:Y:S01]  /*1180*/  LDC R26, c[0x0][0x638] ;  /* 0x00018e00ff1a7b82 */ /* 0x000ea20000000800 */
[-CC-:B---3--:R-:W-:Y:S02]  /*1190*/  SHF.R.U64 R34, R35, R31.reuse, R10.reuse ;  /* 0x0000001f23227219 */ /* 0x188fe4000000120a */
[-C--:B------:R-:W-:Y:S02]  /*11a0*/  SHF.L.U32 R3, R12, R31.reuse, RZ ;  /* 0x0000001f0c037219 */ /* 0x080fe400000006ff */
[----:B------:R-:W-:Y:S01]  /*11b0*/  SHF.R.U32.HI R11, RZ, R31, R10 ;  /* 0x0000001fff0b7219 */ /* 0x000fe2000001160a */
[----:B------:R-:W-:Y:S01]  /*11c0*/  IMAD.MOV.U32 R10, RZ, RZ, R34 ;  /* 0x000000ffff0a7224 */ /* 0x000fe200078e0022 */
[----:B------:R-:W-:Y:S01]  /*11d0*/  LOP3.LUT R18, RZ, R3, RZ, 0x33, !PT ;  /* 0x00000003ff127212 */ /* 0x000fe200078e33ff */
[----:B------:R-:W3:Y:S01]  /*11e0*/  LDC R29, c[0x0][0x610] ;  /* 0x00018400ff1d7b82 */ /* 0x000ee20000000800 */
[----:B------:R-:W-:Y:S05]  /*11f0*/  @!P0 BRA `(.L_x_14) ;  /* 0x0000000000288947 */ /* 0x000fea0003800000 */
[----:B------:R-:W4:Y:S02]  /*1200*/  LDC R3, c[0x0][0x64c] ;  /* 0x00019300ff037b82 */ /* 0x000f240000000800 */
[----:B----4-:R-:W-:-:S05]  /*1210*/  IADD3 R3, P0, R34, R3, RZ ;  /* 0x0000000322037210 */ /* 0x010fca0007f1e0ff */
[----:B------:R-:W-:-:S04]  /*1220*/  IMAD.X R19, RZ, RZ, R11, P0 ;  /* 0x000000ffff137224 */ /* 0x000fc800000e060b */
[----:B------:R-:W-:-:S04]  /*1230*/  IMAD.WIDE.U32 R10, R19, R32, RZ ;  /* 0x00000020130a7225 */ /* 0x000fc800078e00ff */
[----:B------:R-:W-:-:S04]  /*1240*/  IMAD.WIDE.U32 R12, P0, R3, R33, R10 ;  /* 0x00000021030c7225 */ /* 0x000fc8000780000a */
[----:B------:R-:W-:-:S04]  /*1250*/  IMAD.WIDE.U32 R10, R3, R32, RZ ;  /* 0x00000020030a7225 */ /* 0x000fc800078e00ff */
[----:B------:R-:W-:Y:S01]  /*1260*/  IMAD.X R15, RZ, RZ, RZ, P0 ;  /* 0x000000ffff0f7224 */ /* 0x000fe200000e06ff */
[----:B------:R-:W-:Y:S01]  /*1270*/  IADD3 RZ, P0, R11, R12, RZ ;  /* 0x0000000c0bff7210 */ /* 0x000fe20007f1e0ff */
[----:B------:R-:W-:-:S04]  /*1280*/  IMAD.MOV.U32 R14, RZ, RZ, R13 ;  /* 0x000000ffff0e7224 */ /* 0x000fc800078e000d */
[----:B------:R-:W-:-:S08]  /*1290*/  IMAD.WIDE.U32.X R10, R19, R33, R14, P0 ;  /* 0x00000021130a7225 */ /* 0x000fd000000e040e */
.L_x_14:
[----:B0-----:R-:W-:Y:S01]  /*12a0*/  SHF.R.U64 R7, R10, R22, R11 ;  /* 0x000000160a077219 */ /* 0x001fe2000000120b */
[----:B-1----:R-:W-:Y:S01]  /*12b0*/  VIADD R10, R24, 0xffffffff ;  /* 0xffffffff180a7836 */ /* 0x002fe20000000000 */
[----:B------:R-:W-:Y:S01]  /*12c0*/  SHF.L.U32 R3, R28, R31, RZ ;  /* 0x0000001f1c037219 */ /* 0x000fe200000006ff */
[----:B------:R-:W-:Y:S01]  /*12d0*/  @P1 IMAD R21, R25, R20, R6 ;  /* 0x0000001419151224 */ /* 0x000fe200078e0206 */
[----:B------:R-:W-:Y:S01]  /*12e0*/  LOP3.LUT R18, R35, R18, RZ, 0xc0, !PT ;  /* 0x0000001223127212 */ /* 0x000fe200078ec0ff */
[----:B------:R-:W-:Y:S02]  /*12f0*/  IMAD.MOV R11, RZ, RZ, -R7 ;  /* 0x000000ffff0b7224 */ /* 0x000fe400078e0a07 */
[----:B------:R-:W-:Y:S02]  /*1300*/  IMAD.MOV.U32 R6, RZ, RZ, 0x1 ;  /* 0x00000001ff067424 */ /* 0x000fe400078e00ff */
[----:B------:R-:W-:Y:S01]  /*1310*/  IMAD R18, R3, R7, R18 ;  /* 0x0000000703127224 */ /* 0x000fe200078e0212 */
[----:B------:R-:W-:Y:S01]  /*1320*/  LOP3.LUT R7, R27, R10, RZ, 0xc0, !PT ;  /* 0x0000000a1b077212 */ /* 0x000fe200078ec0ff */
[----:B--2---:R-:W-:-:S02]  /*1330*/  IMAD R3, R11, R26, R34 ;  /* 0x0000001a0b037224 */ /* 0x004fc400078e0222 */
[----:B---3--:R-:W-:Y:S02]  /*1340*/  IMAD R22, R18, R29, R21 ;  /* 0x0000001d12167224 */ /* 0x008fe400078e0215 */
[----:B------:R-:W-:Y:S01]  /*1350*/  IMAD R7, R3, R24, R7 ;  /* 0x0000001803077224 */ /* 0x000fe200078e0207 */
[----:B------:R-:W-:Y:S01]  /*1360*/  PRMT R3, R6, 0x7610, R3 ;  /* 0x0000761006037816 */ /* 0x000fe20000000003 */
[----:B------:R-:W-:-:S03]  /*1370*/  IMAD.MOV.U32 R19, RZ, RZ, R30 ;  /* 0x000000ffff137224 */ /* 0x000fc600078e001e */
[----:B------:R-:W-:Y:S02]  /*1380*/  SEL R18, R7, R22, !P1 ;  /* 0x0000001607127207 */ /* 0x000fe40004800000 */
[----:B------:R-:W-:-:S07]  /*1390*/  SEL R22, R22, R7, !P1 ;  /* 0x0000000716167207 */ /* 0x000fce0004800000 */
.L_x_12:
[----:B------:R-:W-:Y:S05]  /*13a0*/  @!P2 BRA `(.L_x_15) ;  /* 0x00000000000ca947 */ /* 0x000fea0003800000 */
[----:B------:R-:W-:Y:S01]  /*13b0*/  UCGABAR_WAIT ;  /* 0x0000000000007dc7 */ /* 0x000fe20008000000 */
[----:B------:R-:W-:Y:S01]  /*13c0*/  CCTL.IVALL ;  /* 0x00000000ff00798f */ /* 0x000fe20002000000 */
[----:B------:R-:W-:Y:S05]  /*13d0*/  BRA `(.L_x_16) ;  /* 0x0000000000047947 */ /* 0x000fea0003800000 */
.L_x_15:
[----:B------:R-:W-:Y:S06]  /*13e0*/  BAR.SYNC.DEFER_BLOCKING 0x0 ;  /* 0x0000000000007b1d */ /* 0x000fec0000010000 */
.L_x_16:
[----:B------:R-:W-:Y:S05]  /*13f0*/  @!P4 BRA `(.L_x_17) ;  /* 0x000000580060c947 */ /* 0x000fea0003800000 */
[----:B------:R-:W-:-:S13]  /*1400*/  ISETP.GT.U32.AND P0, PT, R36, 0x1, PT ;  /* 0x000000012400780c */ /* 0x000fda0003f04070 */
[----:B------:R-:W-:Y:S05]  /*1410*/  @P0 EXIT ;  /* 0x000000000000094d */ /* 0x000fea0003800000 */
.L_x_18:
[----:B------:R-:W-:-:S08]  /*1420*/  NOP ;  /* 0x0000000000007918 */ /* 0x000fd00000000000 */
[----:B------:R-:W1:Y:S02]  /*1430*/  USETMAXREG.TRY_ALLOC.CTAPOOL UP0, 0xe8 ;  /* 0x000000e8000079c8 */ /* 0x000e640008000600 */
[----:B-1----:R-:W-:-:S13]  /*1440*/  PLOP3.LUT P0, PT, PT, PT, UP0, 0x80, 0x0 ;  /* 0x000000000000781c */ /* 0x002fda0003f0f008 */
[----:B------:R-:W-:Y:S05]  /*1450*/  @!P0 BRA `(.L_x_18) ;  /* 0xfffffffc00f08947 */ /* 0x000fea000383ffff */
[----:B------:R-:W-:-:S13]  /*1460*/  LOP3.LUT P0, RZ, R3, 0xff, RZ, 0xc0, !PT ;  /* 0x000000ff03ff7812 */ /* 0x000fda000780c0ff */
[----:B------:R-:W-:Y:S05]  /*1470*/  @!P0 EXIT ;  /* 0x000000000000894d */ /* 0x000fea0003800000 */
[----:B------:R-:W2:Y:S01]  /*1480*/  LDL.64 R10, [R1] ;  /* 0x00000000010a7983 */ /* 0x000ea20000100a00 */
[CC--:B------:R-:W-:Y:S01]  /*1490*/  LEA.HI R3, R8.reuse, R5.reuse, RZ, 0x2 ;  /* 0x0000000508037211 */ /* 0x0c0fe200078f10ff */
[----:B------:R-:W1:Y:S01]  /*14a0*/  S2UR UR4, SR_CgaCtaId ;  /* 0x00000000000479c3 */ /* 0x000e620000008800 */
[----:B------:R-:W-:Y:S01]  /*14b0*/  LEA.HI R8, R8, R5, RZ, 0x5 ;  /* 0x0000000508087211 */ /* 0x000fe200078f28ff */
[----:B------:R-:W-:Y:S01]  /*14c0*/  UISETP.LT.AND UP0, UPT, UR40, 0x1, UPT ;  /* 0x000000012800788c */ /* 0x000fe2000bf01270 */
[--C-:B------:R-:W-:Y:S01]  /*14d0*/  SHF.R.S32.HI R92, RZ, 0x2, R3.reuse ;  /* 0x00000002ff5c7819 */ /* 0x100fe20000011403 */
[----:B------:R-:W-:Y:S01]  /*14e0*/  UIADD3 UR5, UR43, -0x1, URZ ;  /* 0xffffffff2b057890 */ /* 0x000fe2000fffe03f */
[----:B------:R-:W-:Y:S01]  /*14f0*/  SHF.R.S32.HI R7, RZ, 0x1f, R3 ;  /* 0x0000001fff077819 */ /* 0x000fe20000011403 */
[----:B------:R-:W-:Y:S01]  /*1500*/  USEL UR42, UR40, 0x1, UP0 ;  /* 0x00000001282a7887 */ /* 0x000fe20008000000 */
[----:B------:R-:W-:Y:S01]  /*1510*/  LOP3.LUT R4, R3, 0xfffffffc, RZ, 0xc0, !PT ;  /* 0xfffffffc03047812 */ /* 0x000fe200078ec0ff */
[----:B------:R-:W3:Y:S01]  /*1520*/  LDC R98, c[0x0][0x658] ;  /* 0x00019600ff627b82 */ /* 0x000ee20000000800 */
[----:B------:R-:W-:Y:S01]  /*1530*/  LEA.HI R7, R7, R92, RZ, 0x3 ;  /* 0x0000005c07077211 */ /* 0x000fe200078f18ff */
[----:B------:R-:W-:Y:S01]  /*1540*/  UMOV UR41, 0x400 ;  /* 0x0000040000297882 */ /* 0x000fe20000000000 */
[----:B------:R-:W-:Y:S01]  /*1550*/  SHF.R.S32.HI R3, RZ, 0x5, R8 ;  /* 0x00000005ff037819 */ /* 0x000fe20000011408 */
[----:B------:R-:W-:Y:S01]  /*1560*/  UISETP.NE.AND UP0, UPT, UR5, URZ, UPT ;  /* 0x0000003f0500728c */ /* 0x000fe2000bf05270 */
[----:B------:R-:W-:Y:S01]  /*1570*/  LOP3.LUT R7, R7, 0xfffffff8, RZ, 0xc0, !PT ;  /* 0xfffffff807077812 */ /* 0x000fe200078ec0ff */
[----:B------:R-:W-:Y:S01]  /*1580*/  IMAD.IADD R4, R5, 0x1, -R4 ;  /* 0x0000000105047824 */ /* 0x000fe200078e0a04 */
[----:B------:R-:W-:Y:S01]  /*1590*/  ULDC UR6, c[0x0][0x284] ;  /* 0x0000a10000067ab9 */ /* 0x000fe20000000800 */
[----:B------:R-:W4:Y:S01]  /*15a0*/  LDC.64 R96, c[0x0][0x5c8] ;  /* 0x00017200ff607b82 */ /* 0x000f220000000a00 */
[----:B------:R-:W-:Y:S01]  /*15b0*/  IMAD.MOV.U32 R5, RZ, RZ, 0x1 ;  /* 0x00000001ff057424 */ /* 0x000fe200078e00ff */
[----:B------:R-:W-:Y:S01]  /*15c0*/  LOP3.LUT R104, R23, 0x1, RZ, 0xfc, !PT ;  /* 0x0000000117687812 */ /* 0x000fe200078efcff */
[----:B------:R-:W-:Y:S01]  /*15d0*/  IMAD.IADD R92, R92, 0x1, -R7 ;  /* 0x000000015c5c7824 */ /* 0x000fe200078e0a07 */
[----:B------:R-:W-:Y:S01]  /*15e0*/  USHF.L.U32 UR45, UR40, 0x1, URZ ;  /* 0x00000001282d7899 */ /* 0x000fe2000800063f */
[----:B------:R-:W-:Y:S01]  /*15f0*/  IMAD.SHL.U32 R94, R4, 0x2, RZ ;  /* 0x00000002045e7824 */ /* 0x000fe200078e00ff */
[----:B------:R-:W-:Y:S01]  /*1600*/  UIADD3 UR42, -UR42, UR40, URZ ;  /* 0x000000282a2a7290 */ /* 0x000fe2000fffe13f */
[--C-:B------:R-:W-:Y:S01]  /*1610*/  IMAD R103, R3, -0x10, -R92.reuse ;  /* 0xfffffff003677824 */ /* 0x100fe200078e0a5c */
[----:B------:R-:W0:Y:S01]  /*1620*/  LDC R99, c[0x0][0x288] ;  /* 0x0000a200ff637b82 */ /* 0x000e220000000800 */
[----:B------:R-:W-:Y:S01]  /*1630*/  SHF.R.S32.HI R93, RZ, 0x1f, R92 ;  /* 0x0000001fff5d7819 */ /* 0x000fe2000001145c */
[----:B-1----:R-:W-:Y:S01]  /*1640*/  ULEA UR41, UR4, UR41, 0x18 ;  /* 0x0000002904297291 */ /* 0x002fe2000f8ec03f */
[----:B------:R-:W-:Y:S01]  /*1650*/  SHF.R.S32.HI R95, RZ, 0x1f, R94 ;  /* 0x0000001fff5f7819 */ /* 0x000fe2000001145e */
[----:B------:R-:W-:Y:S01]  /*1660*/  USHF.L.U32 UR4, UR5, 0x3, URZ ;  /* 0x0000000305047899 */ /* 0x000fe2000800063f */
[----:B------:R-:W-:Y:S01]  /*1670*/  VIADD R103, R103, UR6 ;  /* 0x0000000667677c36 */ /* 0x000fe20008000000 */
[----:B------:R-:W-:Y:S01]  /*1680*/  USEL UR5, URZ, 0x1, UP0 ;  /* 0x000000013f057887 */ /* 0x000fe20008000000 */
[----:B------:R-:W-:Y:S01]  /*1690*/  IMAD.WIDE R92, R3, 0x10, R92 ;  /* 0x00000010035c7825 */ /* 0x000fe200078e025c */
[----:B------:R-:W1:Y:S01]  /*16a0*/  LDC R101, c[0x0][0x600] ;  /* 0x00018000ff657b82 */ /* 0x000e620000000800 */
[----:B------:R-:W-:-:S02]  /*16b0*/  UIADD3 UR46, UR41, 0x60, URZ ;  /* 0x00000060292e7890 */ /* 0x000fc4000fffe03f */
[----:B------:R-:W-:Y:S01]  /*16c0*/  IMAD.MOV.U32 R3, RZ, RZ, -0x1 ;  /* 0xffffffffff037424 */ /* 0x000fe200078e00ff */
[----:B------:R-:W-:Y:S01]  /*16d0*/  ULOP3.LUT UR4, UR4, 0x8, URZ, 0xc0, !UPT ;  /* 0x0000000804047892 */ /* 0x000fe2000f8ec03f */
[----:B------:R-:W-:Y:S01]  /*16e0*/  IMAD.U32 R105, RZ, RZ, UR5 ;  /* 0x00000005ff697e24 */ /* 0x000fe2000f8e00ff */
[----:B------:R-:W-:Y:S02]  /*16f0*/  ULEA UR43, UR43, UR46, 0x3 ;  /* 0x0000002e2b2b7291 */ /* 0x000fe4000f8e183f */
[-C--:B---3--:R-:W-:Y:S01]  /*1700*/  SHF.L.U32 R3, R3, R98.reuse, RZ ;  /* 0x0000006203037219 */ /* 0x088fe200000006ff */
[----:B------:R-:W-:Y:S01]  /*1710*/  ULOP3.LUT UR47, UR4, 0x8, URZ, 0x3c, !UPT ;  /* 0x00000008042f7892 */ /* 0x000fe2000f8e3c3f */
[C---:B----4-:R-:W-:Y:S01]  /*1720*/  SHF.L.U64.HI R97, R96.reuse, 0x3, R97 ;  /* 0x0000000360617819 */ /* 0x050fe20000010261 */
[----:B------:R-:W-:Y:S01]  /*1730*/  IMAD.SHL.U32 R96, R96, 0x8, RZ ;  /* 0x0000000860607824 */ /* 0x000fe200078e00ff */
[----:B------:R-:W-:Y:S01]  /*1740*/  SHF.L.U32 R98, R5, R98, RZ ;  /* 0x0000006205627219 */ /* 0x000fe200000006ff */
[----:B------:R-:W-:Y:S01]  /*1750*/  ULOP3.LUT UR44, UR4, 0x18, URZ, 0x3c, !UPT ;  /* 0x00000018042c7892 */ /* 0x000fe2000f8e3c3f */
[----:B------:R-:W-:Y:S01]  /*1760*/  LOP3.LUT R102, RZ, R3, RZ, 0x33, !PT ;  /* 0x00000003ff667212 */ /* 0x000fe200078e33ff */
[----:B0-----:R-:W-:-:S02]  /*1770*/  IMAD R99, R4, -0x2, R99 ;  /* 0xfffffffe04637824 */ /* 0x001fc400078e0263 */
[----:B-1----:R-:W-:Y:S01]  /*1780*/  VIADD R101, R101, 0xffffffff ;  /* 0xffffffff65657836 */ /* 0x002fe20000000000 */
[----:B--2---:R-:W-:-:S07]  /*1790*/  SHF.L.U64.HI R100, R10, 0x1, R0 ;  /* 0x000000010a647819 */ /* 0x004fce0000010200 */
.L_x_166:
[----:B------:R-:W-:-:S04]  /*17a0*/  SHF.L.U32 R0, R105, 0x1f, RZ ;  /* 0x0000001f69007819 */ /* 0x000fc800000006ff */
[----:B------:R-:W0:Y:S02]  /*17b0*/  SYNCS.PHASECHK.TRANS64.TRYWAIT P0, [UR43+-0x8], R0 ;  /* 0xfffff800ff0075a7 */ /* 0x000e24000800016b */
[----:B01-34-:R-:W-:Y:S05]  /*17c0*/  @!P0 BRA `(.L_x_19) ;  /* 0x0000006800048947 */ /* 0x01bfea0003800000 */
.L_x_189:
[----:B------:R-:W-:Y:S02]  /*17d0*/  ULDC UR4, c[0x0][0x28c] ;  /* 0x0000a30000047ab9 */ /* 0x000fe40000000800 */
[----:B------:R-:W-:-:S13]  /*17e0*/  ISETP.LT.AND P0, PT, RZ, UR4, PT ;  /* 0x00000004ff007c0c */ /* 0x000fda000bf01270 */
[----:B------:R-:W-:Y:S05]  /*17f0*/  @P0 BRA `(.L_x_20) ;  /* 0x0000000000400947 */ /* 0x000fea0003800000 */
[----:B0-----:R-:W-:Y:S01]  /*1800*/  MOV R0, 0x0 ;  /* 0x0000000000007802 */ /* 0x001fe20000000f00 */
[----:B------:R-:W-:Y:S01]  /*1810*/  ULDC.64 UR4, c[0x4][0x68] ;  /* 0x01001a0000047ab9 */ /* 0x000fe20000000a00 */
[----:B------:R-:W-:Y:S01]  /*1820*/  ULDC.64 UR6, c[0x4][0x8] ;  /* 0x0100020000067ab9 */ /* 0x000fe20000000a00 */
[----:B------:R-:W-:Y:S01]  /*1830*/  IMAD.U32 R4, RZ, RZ, UR4 ;  /* 0x00000004ff047e24 */ /* 0x000fe2000f8e00ff */
[----:B------:R0:W1:Y:S01]  /*1840*/  LDC.64 R14, c[0x4][R0] ;  /* 0x01000000000e7b82 */ /* 0x0000620000000a00 */
[----:B------:R-:W-:Y:S01]  /*1850*/  IMAD.U32 R5, RZ, RZ, UR5 ;  /* 0x00000005ff057e24 */ /* 0x000fe2000f8e00ff */
[----:B------:R-:W-:Y:S01]  /*1860*/  ULDC.64 UR4, c[0x4][0x70] ;  /* 0x01001c0000047ab9 */ /* 0x000fe20000000a00 */
[----:B------:R-:W-:Y:S02]  /*1870*/  IMAD.U32 R10, RZ, RZ, UR6 ;  /* 0x00000006ff0a7e24 */ /* 0x000fe4000f8e00ff */
[----:B------:R-:W-:Y:S02]  /*1880*/  IMAD.U32 R6, RZ, RZ, UR4 ;  /* 0x00000004ff067e24 */ /* 0x000fe4000f8e00ff */
[----:B------:R-:W-:-:S02]  /*1890*/  IMAD.U32 R7, RZ, RZ, UR5 ;  /* 0x00000005ff077e24 */ /* 0x000fc4000f8e00ff */
[----:B------:R-:W-:Y:S02]  /*18a0*/  IMAD.U32 R11, RZ, RZ, UR7 ;  /* 0x00000007ff0b7e24 */ /* 0x000fe4000f8e00ff */
[----:B------:R-:W-:Y:S02]  /*18b0*/  IMAD.MOV.U32 R8, RZ, RZ, 0x1e1 ;  /* 0x000001e1ff087424 */ /* 0x000fe400078e00ff */
[----:B------:R-:W-:Y:S02]  /*18c0*/  IMAD.MOV.U32 R12, RZ, RZ, 0x1 ;  /* 0x00000001ff0c7424 */ /* 0x000fe400078e00ff */
[----:B0-----:R-:W-:-:S07]  /*18d0*/  IMAD.MOV.U32 R13, RZ, RZ, RZ ;  /* 0x000000ffff0d7224 */ /* 0x001fce00078e00ff */
[----:B------:R-:W-:-:S07]  /*18e0*/  LEPC R20, `(.L_x_20) ;  /* 0x000000001014794e */ /* 0x000fce0000000000 */
[----:B-1---5:R-:W-:Y:S05]  /*18f0*/  CALL.ABS.NOINC R14 ;  /* 0x000000000e007343 */ /* 0x022fea0003c00000 */
.L_x_20:
[----:B------:R-:W-:-:S13]  /*1900*/  ISETP.NE.AND P0, PT, R104, 0x3, PT ;  /* 0x000000036800780c */ /* 0x000fda0003f05270 */
[----:B------:R-:W-:Y:S05]  /*1910*/  @!P0 BRA `(.L_x_21) ;  /* 0x0000000000048947 */ /* 0x000fea0003800000 */
[----:B------:R-:W-:Y:S01]  /*1920*/  BPT.TRAP 0x1 ;  /* 0x000000040000795c */ /* 0x000fe20000300000 */
.L_x_21:
[----:B0-----:R-:W-:Y:S02]  /*1930*/  IMAD.U32 R3, RZ, RZ, UR38 ;  /* 0x00000026ff037e24 */ /* 0x001fe4000f8e00ff */
[----:B------:R-:W-:-:S03]  /*1940*/  IMAD.U32 R0, RZ, RZ, UR39 ;  /* 0x00000027ff007e24 */ /* 0x000fc6000f8e00ff */
[----:B------:R-:W-:Y:S02]  /*1950*/  LEA R3, R3, UR41, 0x3 ;  /* 0x0000002903037c11 */ /* 0x000fe4000f8e18ff */
[----:B------:R-:W-:-:S04]  /*1960*/  SHF.L.U32 R0, R0, 0x1f, RZ ;  /* 0x0000001f00007819 */ /* 0x000fc800000006ff */
[----:B------:R0:W1:Y:S01]  /*1970*/  SYNCS.PHASECHK.TRANS64.TRYWAIT P1, [R3+URZ], R0 ;  /* 0x00000000030075a7 */ /* 0x000062000802017f */
[----:B------:R-:W-:Y:S05]  /*1980*/  @!P0 BRA `(.L_x_22) ;  /* 0x0000000000048947 */ /* 0x000fea0003800000 */
[----:B------:R-:W-:Y:S01]  /*1990*/  BPT.TRAP 0x1 ;  /* 0x000000040000795c */ /* 0x000fe20000300000 */
.L_x_22:
[----:B------:R-:W-:-:S05]  /*19a0*/  IMAD.U32 R4, RZ, RZ, UR42 ;  /* 0x0000002aff047e24 */ /* 0x000fca000f8e00ff */
[----:B------:R-:W-:Y:S01]  /*19b0*/  ISETP.GE.AND P2, PT, R4, 0x1, PT ;  /* 0x000000010400780c */ /* 0x000fe20003f46270 */
[----:B-1----:R-:W-:-:S12]  /*19c0*/  @P1 BRA `(.L_x_23) ;  /* 0x0000000000081947 */ /* 0x002fd80003800000 */
[----:B------:R-:W1:Y:S02]  /*19d0*/  SYNCS.PHASECHK.TRANS64.TRYWAIT P1, [R3+URZ], R0 ;  /* 0x00000000030075a7 */ /* 0x000e64000802017f */
[----:B-1----:R-:W-:Y:S05]  /*19e0*/  @!P1 BRA `(.L_x_24) ;  /* 0x0000006400949947 */ /* 0x002fea0003800000 */
.L_x_23:
[----:B------:R-:W-:Y:S05]  /*19f0*/  WARPSYNC.ALL ;  /* 0x0000000000007948 */ /* 0x000fea0003800000 */
[----:B------:R-:W-:Y:S01]  /*1a00*/  UIADD3 UR4, UR41, 0x180, URZ ;  /* 0x0000018029047890 */ /* 0x000fe2000fffe03f */
[----:B------:R-:W-:Y:S01]  /*1a10*/  WARPGROUP.ARRIVE ;  /* 0x00000000000079c5 */ /* 0x000fe20000000000 */
[----:B------:R-:W-:Y:S02]  /*1a20*/  UIADD3 UR5, UR41, 0x14180, URZ ;  /* 0x0001418029057890 */ /* 0x000fe4000fffe03f */
[----:B------:R-:W-:Y:S02]  /*1a30*/  USHF.R.U32.HI UR4, URZ, 0x4, UR4 ;  /* 0x000000043f047899 */ /* 0x000fe40008011604 */
[----:B------:R-:W-:-:S02]  /*1a40*/  USHF.R.U32.HI UR5, URZ, 0x4, UR5 ;  /* 0x000000043f057899 */ /* 0x000fc40008011605 */
[----:B------:R-:W-:Y:S02]  /*1a50*/  ULOP3.LUT UR4, UR4, 0x3fff, URZ, 0xc0, !UPT ;  /* 0x00003fff04047892 */ /* 0x000fe4000f8ec03f */
[----:B------:R-:W-:Y:S02]  /*1a60*/  ULOP3.LUT UR5, UR5, 0x3fff, URZ, 0xc0, !UPT ;  /* 0x00003fff05057892 */ /* 0x000fe4000f8ec03f */
[----:B------:R-:W-:Y:S02]  /*1a70*/  ULOP3.LUT UR4, UR4, 0x10000, URZ, 0xfc, !UPT ;  /* 0x0001000004047892 */ /* 0x000fe4000f8efc3f */
[----:B------:R-:W-:Y:S02]  /*1a80*/  ULOP3.LUT UR5, UR5, 0x10000, URZ, 0xfc, !UPT ;  /* 0x0001000005057892 */ /* 0x000fe4000f8efc3f */
[----:B------:R-:W-:Y:S02]  /*1a90*/  ULEA UR6, UR38, UR4, 0xa ;  /* 0x0000000426067291 */ /* 0x000fe4000f8e503f */
[----:B------:R-:W-:Y:S01]  /*1aa0*/  ULEA UR7, UR38, UR5, 0xb ;  /* 0x0000000526077291 */ /* 0x000fe2000f8e583f */
[----:B------:R-:W-:Y:S01]  /*1ab0*/  UMOV UR9, 0x40000040 ;  /* 0x4000004000097882 */ /* 0x000fe20000000000 */
[----:B------:R-:W-:-:S03]  /*1ac0*/  UMOV UR11, 0x40000040 ;  /* 0x40000040000b7882 */ /* 0x000fc60000000000 */
[----:B------:R-:W-:Y:S02]  /*1ad0*/  UMOV UR8, UR6 ;  /* 0x0000000600087c82 */ /* 0x000fe40008000000 */
[----:B------:R-:W-:Y:S02]  /*1ae0*/  UMOV UR10, UR7 ;  /* 0x00000007000a7c82 */ /* 0x000fe40008000000 */
[----:B------:R-:W-:Y:S01]  /*1af0*/  HGMMA.64x128x16.F32.BF16 R24, gdesc[UR8], RZ, !UPT, gsb0 ;  /* 0x01e00000081879f0 */ /* 0x000fe2000c0018ff */
[----:B------:R-:W-:Y:S02]  /*1b00*/  UIADD3 UR8, UR6, 0x2, URZ ;  /* 0x0000000206087890 */ /* 0x000fe4000fffe03f */
[----:B------:R-:W-:Y:S01]  /*1b10*/  UIADD3 UR10, UR7, 0x2, URZ ;  /* 0x00000002070a7890 */ /* 0x000fe2000fffe03f */
[----:B------:R-:W-:Y:S01]  /*1b20*/  UMOV UR9, 0x40000040 ;  /* 0x4000004000097882 */ /* 0x000fe20000000000 */
[----:B------:R-:W-:Y:S01]  /*1b30*/  UMOV UR11, 0x40000040 ;  /* 0x40000040000b7882 */ /* 0x000fe20000000000 */
[----:B------:R-:W-:-:S02]  /*1b40*/  WARPGROUP.DEPBAR.LE gsb0, 0x0 ;  /* 0x00008000000079c5 */ /* 0x000fc40000010000 */
[----:B------:R-:W-:-:S06]  /*1b50*/  WARPGROUP.ARRIVE ;  /* 0x00000000000079c5 */ /* 0x000fcc0000000000 */
[----:B------:R-:W-:Y:S01]  /*1b60*/  HGMMA.64x128x16.F32.BF16 R24, gdesc[UR8], R24, gsb0 ;  /* 0x01e00000081879f0 */ /* 0x000fe20008001818 */
[----:B------:R-:W-:Y:S02]  /*1b70*/  UIADD3 UR8, UR6, 0x4, URZ ;  /* 0x0000000406087890 */ /* 0x000fe4000fffe03f */
[----:B------:R-:W-:Y:S01]  /*1b80*/  UIADD3 UR10, UR7, 0x4, URZ ;  /* 0x00000004070a7890 */ /* 0x000fe2000fffe03f */
[----:B------:R-:W-:Y:S01]  /*1b90*/  UMOV UR9, 0x40000040 ;  /* 0x4000004000097882 */ /* 0x000fe20000000000 */
[----:B------:R-:W-:Y:S01]  /*1ba0*/  UMOV UR11, 0x40000040 ;  /* 0x40000040000b7882 */ /* 0x000fe20000000000 */
[----:B------:R-:W-:Y:S02]  /*1bb0*/  WARPGROUP.DEPBAR.LE gsb0, 0x0 ;  /* 0x00008000000079c5 */ /* 0x000fe40000010000 */
        /* <DEDUP_REMOVED lines=36> */
[----:B------:R-:W-:Y:S03]  /*1e00*/  HGMMA.64x128x16.F32.BF16 R24, gdesc[UR8], R24, gsb0 ;  /* 0x01e00000081879f0 */ /* 0x000fe60008001818 */
[----:B------:R-:W-:Y:S02]  /*1e10*/  WARPGROUP.DEPBAR.LE gsb0, 0x0 ;  /* 0x00008000000079c5 */ /* 0x000fe40000010000 */
[----:B------:R-:W-:Y:S05]  /*1e20*/  @!P2 BRA `(.L_x_25) ;  /* 0x000000040084a947 */ /* 0x000fea0003800000 */
[----:B------:R-:W-:Y:S01]  /*1e30*/  UIADD3 UR6, UR38, 0x1, URZ ;  /* 0x0000000126067890 */ /* 0x000fe2000fffe03f */
[----:B01----:R-:W-:Y:S02]  /*1e40*/  IMAD.U32 R0, RZ, RZ, UR42 ;  /* 0x0000002aff007e24 */ /* 0x003fe4000f8e00ff */
[----:B------:R-:W-:Y:S01]  /*1e50*/  IMAD.U32 R3, RZ, RZ, UR38 ;  /* 0x00000026ff037e24 */ /* 0x000fe2000f8e00ff */
[----:B------:R-:W-:-:S04]  /*1e60*/  UISETP.NE.AND UP0, UPT, UR6, 0x5, UPT ;  /* 0x000000050600788c */ /* 0x000fc8000bf05270 */
[----:B------:R-:W-:Y:S02]  /*1e70*/  USEL UR7, URZ, 0x1, UP0 ;  /* 0x000000013f077887 */ /* 0x000fe40008000000 */
[----:B------:R-:W-:Y:S02]  /*1e80*/  USEL UR6, UR6, URZ, UP0 ;  /* 0x0000003f06067287 */ /* 0x000fe40008000000 */
[----:B------:R-:W-:-:S06]  /*1e90*/  ULOP3.LUT UR7, UR39, UR7, URZ, 0x3c, !UPT ;  /* 0x0000000727077292 */ /* 0x000fcc000f8e3c3f */
[----:B------:R-:W-:-:S07]  /*1ea0*/  IMAD.U32 R6, RZ, RZ, UR7 ;  /* 0x00000007ff067e24 */ /* 0x000fce000f8e00ff */
.L_x_32:
[----:B------:R-:W-:Y:S05]  /*1eb0*/  @!P0 BRA `(.L_x_26) ;  /* 0x0000000000048947 */ /* 0x000fea0003800000 */
[----:B------:R-:W-:Y:S01]  /*1ec0*/  BPT.TRAP 0x1 ;  /* 0x000000040000795c */ /* 0x000fe20000300000 */
.L_x_26:
[----:B------:R-:W-:Y:S01]  /*1ed0*/  ULEA UR7, UR6, UR41, 0x3 ;  /* 0x0000002906077291 */ /* 0x000fe2000f8e183f */
[----:B------:R-:W-:-:S08]  /*1ee0*/  SHF.L.U32 R4, R6, 0x1f, RZ ;  /* 0x0000001f06047819 */ /* 0x000fd000000006ff */
[----:B------:R0:W1:Y:S01]  /*1ef0*/  SYNCS.PHASECHK.TRANS64.TRYWAIT P1, [UR7], R4 ;  /* 0x00000004ff0075a7 */ /* 0x0000620008020147 */
[----:B------:R-:W-:Y:S05]  /*1f00*/  @!P0 BRA `(.L_x_27) ;  /* 0x0000000000048947 */ /* 0x000fea0003800000 */
[----:B------:R-:W-:Y:S01]  /*1f10*/  BPT.TRAP 0x1 ;  /* 0x000000040000795c */ /* 0x000fe20000300000 */
.L_x_27:
[----:B-1----:R-:W-:Y:S05]  /*1f20*/  @P1 BRA `(.L_x_28) ;  /* 0x0000000000081947 */ /* 0x002fea0003800000 */
[----:B------:R-:W1:Y:S02]  /*1f30*/  SYNCS.PHASECHK.TRANS64.TRYWAIT P1, [UR7], R4 ;  /* 0x00000004ff0075a7 */ /* 0x000e640008020147 */
[----:B-1----:R-:W-:Y:S05]  /*1f40*/  @!P1 BRA `(.L_x_29) ;  /* 0x0000006000509947 */ /* 0x002fea0003800000 */
.L_x_28:
[----:B------:R-:W-:Y:S01]  /*1f50*/  ULEA UR7, UR6, UR4, 0xa ;  /* 0x0000000406077291 */ /* 0x000fe2000f8e503f */
[----:B------:R-:W-:Y:S01]  /*1f60*/  WARPGROUP.ARRIVE ;  /* 0x00000000000079c5 */ /* 0x000fe20000000000 */
[----:B------:R-:W-:Y:S01]  /*1f70*/  ULEA UR12, UR6, UR5, 0xb ;  /* 0x00000005060c7291 */ /* 0x000fe2000f8e583f */
[----:B------:R-:W-:Y:S01]  /*1f80*/  UMOV UR9, 0x40000040 ;  /* 0x4000004000097882 */ /* 0x000fe20000000000 */
[----:B------:R-:W-:-:S03]  /*1f90*/  UMOV UR11, 0x40000040 ;  /* 0x40000040000b7882 */ /* 0x000fc60000000000 */
[----:B------:R-:W-:Y:S02]  /*1fa0*/  UMOV UR8, UR7 ;  /* 0x0000000700087c82 */ /* 0x000fe40008000000 */
[----:B------:R-:W-:Y:S02]  /*1fb0*/  UMOV UR10, UR12 ;  /* 0x0000000c000a7c82 */ /* 0x000fe40008000000 */
[----:B------:R-:W-:Y:S01]  /*1fc0*/  HGMMA.64x128x16.F32.BF16 R24, gdesc[UR8], R24, gsb0 ;  /* 0x01e00000081879f0 */ /* 0x000fe20008001818 */
        /* <DEDUP_REMOVED lines=51> */
[----:B------:R-:W-:Y:S01]  /*2300*/  BPT.TRAP 0x1 ;  /* 0x000000040000795c */ /* 0x000fe20000300000 */
.L_x_30:
[----:B------:R-:W-:-:S13]  /*2310*/  ISETP.NE.AND P1, PT, R89, RZ, PT ;  /* 0x000000ff5900720c */ /* 0x000fda0003f25270 */
[----:B01----:R-:W-:-:S05]  /*2320*/  @P1 LEA R4, R3, UR41, 0x3 ;  /* 0x0000002903041c11 */ /* 0x003fca000f8e18ff */
[----:B------:R-:W-:-:S05]  /*2330*/  @P1 VIADD R5, R4, 0x28 ;  /* 0x0000002804051836 */ /* 0x000fca0000000000 */
[----:B------:R-:W-:-:S04]  /*2340*/  @P1 PRMT R5, R88, 0x654, R5 ;  /* 0x0000065458051816 */ /* 0x000fc80000000005 */
[----:B------:R0:W-:Y:S01]  /*2350*/  @P1 SYNCS.ARRIVE.TRANS64.RED.A1T0 RZ, [R5+URZ], RZ ;  /* 0x000000ff05ff19a7 */ /* 0x0001e2000810043f */
[----:B------:R-:W-:-:S13]  /*2360*/  ISETP.GT.U32.AND P1, PT, R23, 0x1, PT ;  /* 0x000000011700780c */ /* 0x000fda0003f24070 */
[----:B0-----:R-:W-:Y:S05]  /*2370*/  @P1 BRA `(.L_x_31) ;  /* 0x0000000000041947 */ /* 0x001fea0003800000 */
[----:B------:R-:W-:Y:S01]  /*2380*/  BPT.TRAP 0x1 ;  /* 0x000000040000795c */ /* 0x000fe20000300000 */
.L_x_31:
[----:B------:R-:W-:Y:S01]  /*2390*/  UIADD3 UR6, UR6, 0x1, URZ ;  /* 0x0000000106067890 */ /* 0x000fe2000fffe03f */
[C---:B------:R-:W-:Y:S01]  /*23a0*/  ISETP.GT.AND P2, PT, R0.reuse, 0x1, PT ;  /* 0x000000010000780c */ /* 0x040fe20003f44270 */
[----:B------:R-:W-:Y:S02]  /*23b0*/  VIADD R3, R3, 0x1 ;  /* 0x0000000103037836 */ /* 0x000fe40000000000 */
[----:B------:R-:W-:Y:S01]  /*23c0*/  UISETP.NE.AND UP0, UPT, UR6, 0x5, UPT ;  /* 0x000000050600788c */ /* 0x000fe2000bf05270 */
[----:B------:R-:W-:Y:S02]  /*23d0*/  VIADD R0, R0, 0xffffffff ;  /* 0xffffffff00007836 */ /* 0x000fe40000000000 */
[C---:B------:R-:W-:Y:S01]  /*23e0*/  ISETP.NE.AND P1, PT, R3.reuse, 0x5, PT ;  /* 0x000000050300780c */ /* 0x040fe20003f25270 */
[----:B------:R-:W-:Y:S02]  /*23f0*/  USEL UR7, URZ, 0x1, UP0 ;  /* 0x000000013f077887 */ /* 0x000fe40008000000 */
[----:B------:R-:W-:Y:S01]  /*2400*/  USEL UR6, UR6, URZ, UP0 ;  /* 0x0000003f06067287 */ /* 0x000fe20008000000 */
[----:B------:R-:W-:-:S03]  /*2410*/  SEL R3, R3, RZ, P1 ;  /* 0x000000ff03037207 */ /* 0x000fc60000800000 */
[----:B------:R-:W-:Y:S01]  /*2420*/  LOP3.LUT R6, R6, UR7, RZ, 0x3c, !PT ;  /* 0x0000000706067c12 */ /* 0x000fe2000f8e3cff */
[----:B------:R-:W-:Y:S07]  /*2430*/  @P2 BRA `(.L_x_32) ;  /* 0xfffffff8009c2947 */ /* 0x000fee000383ffff */
.L_x_25:
[----:B01----:R-:W0:Y:S01]  /*2440*/  LDC R0, c[0x0][0x28c] ;  /* 0x0000a300ff007b82 */ /* 0x003e220000000800 */
[----:B------:R-:W-:-:S04]  /*2450*/  IMAD.U32 R3, RZ, RZ, UR47 ;  /* 0x0000002fff037e24 */ /* 0x000fc8000f8e00ff */
[----:B------:R1:W-:Y:S01]  /*2460*/  SYNCS.ARRIVE.TRANS64.A1T0 RZ, [R3+UR46], RZ ;  /* 0x000000ff03ff79a7 */ /* 0x0003e2000810002e */
[----:B0-----:R-:W-:-:S13]  /*2470*/  ISETP.GE.AND P1, PT, R0, 0x1, PT ;  /* 0x000000010000780c */ /* 0x001fda0003f26270 */
[----:B-1----:R-:W-:Y:S05]  /*2480*/  @!P1 BRA `(.L_x_33) ;  /* 0x0000000000449947 */ /* 0x002fea0003800000 */
[----:B------:R-:W-:Y:S05]  /*2490*/  @!P0 BRA `(.L_x_34) ;  /* 0x0000000000048947 */ /* 0x000fea0003800000 */
[----:B------:R-:W-:Y:S01]  /*24a0*/  BPT.TRAP 0x1 ;  /* 0x000000040000795c */ /* 0x000fe20000300000 */
.L_x_34:
[----:B------:R-:W-:-:S13]  /*24b0*/  ISETP.NE.AND P0, PT, R89, RZ, PT ;  /* 0x000000ff5900720c */ /* 0x000fda0003f05270 */
[----:B------:R-:W-:-:S05]  /*24c0*/  VOTEU.ANY UP0, P0 ;  /* 0x00000000003f7886 */ /* 0x000fca0000000100 */
[----:B------:R-:W-:-:S06]  /*24d0*/  @UP0 UIADD3 UR4, UR38, UR42, URZ ;  /* 0x0000002a26040290 */ /* 0x000fcc000fffe03f */
[----:B------:R-:W-:Y:S02]  /*24e0*/  IMAD.U32 R4, RZ, RZ, UR4 ;  /* 0x00000004ff047e24 */ /* 0x000fe4000f8e00ff */
[----:B------:R-:W-:Y:S02]  /*24f0*/  IMAD.U32 R3, RZ, RZ, UR4 ;  /* 0x00000004ff037e24 */ /* 0x000fe4000f8e00ff */
[----:B------:R-:W-:-:S05]  /*2500*/  @P0 IMAD.WIDE.U32 R4, R4, -0x33333333, RZ ;  /* 0xcccccccd04040825 */ /* 0x000fca00078e00ff */
[----:B------:R-:W-:-:S05]  /*2510*/  @P0 SHF.R.U32.HI R0, RZ, 0x2, R5 ;  /* 0x00000002ff000819 */ /* 0x000fca0000011605 */
[----:B------:R-:W-:-:S05]  /*2520*/  @P0 IMAD R0, R0, -0x5, R3 ;  /* 0xfffffffb00000824 */ /* 0x000fca00078e0203 */
[----:B------:R-:W-:-:S05]  /*2530*/  @P0 LEA R0, R0, UR41, 0x3 ;  /* 0x0000002900000c11 */ /* 0x000fca000f8e18ff */
[----:B------:R-:W-:-:S05]  /*2540*/  @P0 VIADD R3, R0, 0x28 ;  /* 0x0000002800030836 */ /* 0x000fca0000000000 */
[----:B------:R-:W-:-:S04]  /*2550*/  @P0 PRMT R3, R88, 0x654, R3 ;  /* 0x0000065458030816 */ /* 0x000fc80000000003 */
[----:B------:R0:W-:Y:S01]  /*2560*/  @P0 SYNCS.ARRIVE.TRANS64.RED.A1T0 RZ, [R3+URZ], RZ ;  /* 0x000000ff03ff09a7 */ /* 0x0001e2000810043f */
[----:B------:R-:W-:-:S13]  /*2570*/  ISETP.GT.U32.AND P0, PT, R23, 0x1, PT ;  /* 0x000000011700780c */ /* 0x000fda0003f04070 */
[----:B0-----:R-:W-:Y:S05]  /*2580*/  @P0 BRA `(.L_x_33) ;  /* 0x0000000000040947 */ /* 0x001fea0003800000 */
[----:B------:R-:W-:Y:S01]  /*2590*/  BPT.TRAP 0x1 ;  /* 0x000000040000795c */ /* 0x000fe20000300000 */
.L_x_33:
[----:B------:R-:W-:Y:S01]  /*25a0*/  SHF.L.U32 R0, R105, 0x1f, RZ ;  /* 0x0000001f69007819 */ /* 0x000fe200000006ff */
[----:B------:R-:W-:Y:S01]  /*25b0*/  UIADD3 UR38, UR38, UR45, URZ ;  /* 0x0000002d26267290 */ /* 0x000fe2000fffe03f */
[----:B------:R-:W-:Y:S01]  /*25c0*/  SHF.R.S32.HI R9, RZ, 0x1f, R19 ;  /* 0x0000001fff097819 */ /* 0x000fe20000011413 */
[----:B------:R-:W-:Y:S01]  /*25d0*/  UISETP.GE.U32.AND UP1, UPT, UR45, 0x5, UPT ;  /* 0x000000052d00788c */ /* 0x000fe2000bf26070 */
[----:B------:R-:W0:Y:S01]  /*25e0*/  SYNCS.PHASECHK.TRANS64.TRYWAIT P0, [UR43+0x8], R0 ;  /* 0x00000800ff0075a7 */ /* 0x000e22000800016b */
[----:B------:R-:W-:-:S04]  /*25f0*/  UISETP.GT.U32.AND UP0, UPT, UR38, 0x4, UPT ;  /* 0x000000042600788c */ /* 0x000fc8000bf04070 */
[----:B------:R-:W-:-:S04]  /*2600*/  UISETP.LT.U32.AND UP0, UPT, UR45, 0x5, UP0 ;  /* 0x000000052d00788c */ /* 0x000fc80008701070 */
[----:B------:R-:W-:Y:S02]  /*2610*/  USEL UR6, URZ, 0x1, !UP0 ;  /* 0x000000013f067887 */ /* 0x000fe4000c000000 */
[----:B------:R-:W-:Y:S02]  /*2620*/  @UP1 UIMAD.WIDE.U32 UR4, UR38, -0x33333333, URZ ;  /* 0xcccccccd260418a5 */ /* 0x000fe4000f8e003f */
[----:B------:R-:W-:Y:S02]  /*2630*/  ULOP3.LUT UR39, UR39, UR6, URZ, 0x3c, !UPT ;  /* 0x0000000627277292 */ /* 0x000fe4000f8e3c3f */
[----:B------:R-:W-:-:S04]  /*2640*/  @UP1 USHF.R.U32.HI UR4, URZ, 0x2, UR5 ;  /* 0x000000023f041899 */ /* 0x000fc80008011605 */
[----:B------:R-:W-:Y:S01]  /*2650*/  @UP1 ULOP3.LUT UR39, UR39, 0x1, UR4, 0x78, !UPT ;  /* 0x0000000127271892 */ /* 0x000fe2000f8e7804 */
[----:B0-----:R-:W-:Y:S11]  /*2660*/  @!P0 BRA `(.L_x_35) ;  /* 0x0000005800a08947 */ /* 0x001ff60003800000 */
.L_x_190:
[----:B------:R-:W-:Y:S01]  /*2670*/  ULDC.64 UR4, c[0x0][0x5d0] ;  /* 0x0001740000047ab9 */ /* 0x000fe20000000a00 */
[----:B------:R-:W-:Y:S01]  /*2680*/  ULDC UR6, c[0x0][0x284] ;  /* 0x0000a10000067ab9 */ /* 0x000fe20000000800 */
[----:B0-----:R-:W-:Y:S02]  /*2690*/  IMAD R0, R9, UR4, RZ ;  /* 0x0000000409007c24 */ /* 0x001fe4000f8e02ff */
[----:B------:R-:W-:Y:S02]  /*26a0*/  IMAD.SHL.U32 R12, R18, 0x80, RZ ;  /* 0x00000080120c7824 */ /* 0x000fe400078e00ff */
[C---:B------:R-:W-:Y:S02]  /*26b0*/  IMAD R3, R19.reuse, UR5, R0 ;  /* 0x0000000513037c24 */ /* 0x040fe4000f8e0200 */
[----:B------:R-:W-:Y:S01]  /*26c0*/  IMAD.SHL.U32 R0, R22, 0x40, RZ ;  /* 0x0000004016007824 */ /* 0x000fe200078e00ff */
[----:B------:R-:W-:Y:S01]  /*26d0*/  SHF.R.S32.HI R13, RZ, 0x1f, R12 ;  /* 0x0000001fff0d7819 */ /* 0x000fe2000001140c */
[----:B------:R-:W-:Y:S01]  /*26e0*/  IMAD.WIDE.U32 R4, R19, UR4, R94 ;  /* 0x0000000413047c25 */ /* 0x000fe2000f8e005e */
[----:B------:R-:W-:-:S02]  /*26f0*/  ULDC.64 UR4, c[0x0][0x5c8] ;  /* 0x0001720000047ab9 */ /* 0x000fc40000000a00 */
[----:B------:R-:W-:Y:S01]  /*2700*/  ISETP.GE.AND P0, PT, R0, UR6, PT ;  /* 0x0000000600007c0c */ /* 0x000fe2000bf06270 */
[----:B------:R-:W-:Y:S01]  /*2710*/  ULDC UR6, c[0x0][0x288] ;  /* 0x0000a20000067ab9 */ /* 0x000fe20000000800 */
[----:B------:R-:W-:Y:S01]  /*2720*/  IADD3 R4, P1, R12, R4, RZ ;  /* 0x000000040c047210 */ /* 0x000fe20007f3e0ff */
[----:B------:R-:W-:Y:S01]  /*2730*/  IMAD.WIDE R20, R22, 0x40, R92 ;  /* 0x0000004016147825 */ /* 0x000fe200078e025c */
[----:B------:R-:W-:Y:S02]  /*2740*/  ISETP.GE.OR P0, PT, R12, UR6, P0 ;  /* 0x000000060c007c0c */ /* 0x000fe40008706670 */
[----:B------:R-:W-:Y:S01]  /*2750*/  IADD3.X R5, R13, R5, R3, P1, !PT ;  /* 0x000000050d057210 */ /* 0x000fe20000ffe403 */
[----:B------:R-:W-:-:S04]  /*2760*/  IMAD R7, R21, UR4, RZ ;  /* 0x0000000415077c24 */ /* 0x000fc8000f8e02ff */
[C---:B------:R-:W-:Y:S02]  /*2770*/  IMAD R7, R20.reuse, UR5, R7 ;  /* 0x0000000514077c24 */ /* 0x040fe4000f8e0207 */
[----:B------:R-:W-:-:S04]  /*2780*/  IMAD.WIDE.U32 R106, R20, UR4, R4 ;  /* 0x00000004146a7c25 */ /* 0x000fc8000f8e0004 */
[----:B------:R-:W-:Y:S05]  /*2790*/  @P0 BRA `(.L_x_36) ;  /* 0x0000003c00dc0947 */ /* 0x000fea0003800000 */
[----:B-----5:R-:W-:Y:S01]  /*27a0*/  FSETP.NEU.AND P0, PT, R91, RZ, PT ;  /* 0x000000ff5b00720b */ /* 0x020fe20003f0d000 */
[----:B------:R-:W-:Y:S01]  /*27b0*/  IMAD.IADD R3, R99, 0x1, -R12 ;  /* 0x0000000163037824 */ /* 0x000fe200078e0a0c */
[----:B------:R-:W-:Y:S01]  /*27c0*/  BSSY B0, `(.L_x_36) ;  /* 0x00003f4000007945 */ /* 0x000fe20003800000 */
[----:B------:R-:W-:Y:S02]  /*27d0*/  IMAD.IADD R0, R103, 0x1, -R0 ;  /* 0x0000000167007824 */ /* 0x000fe400078e0a00 */
[----:B------:R-:W-:Y:S01]  /*27e0*/  IMAD.IADD R115, R107, 0x1, R7 ;  /* 0x000000016b737824 */ /* 0x000fe200078e0207 */
[----:B------:R-:W-:-:S04]  /*27f0*/  ISETP.GT.AND P2, PT, R3, RZ, PT ;  /* 0x000000ff0300720c */ /* 0x000fc80003f44270 */
[----:B------:R-:W-:-:S03]  /*2800*/  ISETP.GT.AND P1, PT, R0, RZ, P2 ;  /* 0x000000ff0000720c */ /* 0x000fc60001724270 */
[----:B------:R-:W-:Y:S10]  /*2810*/  @!P0 BRA `(.L_x_37) ;  /* 0x0000002c00208947 */ /* 0x000ff40003800000 */
[----:B------:R-:W0:Y:S01]  /*2820*/  LDC.64 R108, c[0x0][0x5b8] ;  /* 0x00016e00ff6c7b82 */ /* 0x000e220000000a00 */
[----:B------:R-:W-:-:S07]  /*2830*/  ULDC.64 UR4, c[0x0][0x5c0] ;  /* 0x0001700000047ab9 */ /* 0x000fce0000000a00 */
[----:B------:R-:W1:Y:S08]  /*2840*/  LDC.64 R110, c[0x0][0x5b0] ;  /* 0x00016c00ff6e7b82 */ /* 0x000e700000000a00 */
[----:B------:R-:W2:Y:S01]  /*2850*/  LDC.64 R112, c[0x0][0x5a8] ;  /* 0x00016a00ff707b82 */ /* 0x000ea20000000a00 */
[-C--:B0-----:R-:W-:Y:S02]  /*2860*/  IMAD R6, R9, R108.reuse, RZ ;  /* 0x0000006c09067224 */ /* 0x081fe400078e02ff */
[----:B------:R-:W-:-:S04]  /*2870*/  IMAD.WIDE.U32 R4, R19, R108, R94 ;  /* 0x0000006c13047225 */ /* 0x000fc800078e005e */
[----:B------:R-:W-:Y:S01]  /*2880*/  IMAD R107, R19, R109, R6 ;  /* 0x0000006d136b7224 */ /* 0x000fe200078e0206 */
[----:B------:R-:W-:Y:S01]  /*2890*/  IADD3 R6, P0, R12, R4, RZ ;  /* 0x000000040c067210 */ /* 0x000fe20007f1e0ff */
[----:B-1----:R-:W-:-:S03]  /*28a0*/  IMAD R4, R21, R110, RZ ;  /* 0x0000006e15047224 */ /* 0x002fc600078e02ff */
[----:B------:R-:W-:Y:S01]  /*28b0*/  IADD3.X R7, R13, R5, R107, P0, !PT ;  /* 0x000000050d077210 */ /* 0x000fe200007fe46b */
[C---:B------:R-:W-:Y:S02]  /*28c0*/  IMAD R109, R20.reuse, R111, R4 ;  /* 0x0000006f146d7224 */ /* 0x040fe400078e0204 */
[----:B------:R-:W-:-:S04]  /*28d0*/  IMAD.WIDE.U32 R4, R20, R110, R6 ;  /* 0x0000006e14047225 */ /* 0x000fc800078e0006 */
[----:B------:R-:W-:Y:S01]  /*28e0*/  IMAD.IADD R5, R5, 0x1, R109 ;  /* 0x0000000105057824 */ /* 0x000fe200078e026d */
[----:B--2---:R-:W-:-:S04]  /*28f0*/  LEA R10, P0, R4, R112, 0x1 ;  /* 0x00000070040a7211 */ /* 0x004fc800078008ff */
[----:B------:R-:W-:-:S05]  /*2900*/  LEA.HI.X R11, R4, R113, R5, 0x1, P0 ;  /* 0x00000071040b7211 */ /* 0x000fca00000f0c05 */
[----:B------:R-:W2:Y:S01]  /*2910*/  @P1 LDG.E.LTC128B.U16 R18, desc[UR36][R10.64] ;  /* 0x000000240a121981 */ /* 0x000ea2000c1e1520 */
[----:B------:R-:W-:Y:S01]  /*2920*/  IMAD.WIDE.U32 R4, R20, R110, R12 ;  /* 0x0000006e14047225 */ /* 0x000fe200078e000c */
[----:B------:R-:W-:Y:S02]  /*2930*/  BSSY B1, `(.L_x_38) ;  /* 0x0000015000017945 */ /* 0x000fe40003800000 */
[----:B------:R-:W-:-:S04]  /*2940*/  IADD3 R14, P0, R94, R4, RZ ;  /* 0x000000045e0e7210 */ /* 0x000fc80007f1e0ff */
[----:B------:R-:W-:Y:S02]  /*2950*/  IADD3.X R15, R95, R109, R5, P0, !PT ;  /* 0x0000006d5f0f7210 */ /* 0x000fe400007fe405 */
[----:B------:R-:W-:Y:S01]  /*2960*/  LEA R8, P0, R106, UR4, 0x1 ;  /* 0x000000046a087c11 */ /* 0x000fe2000f8008ff */
[----:B------:R-:W-:-:S03]  /*2970*/  IMAD.WIDE.U32 R14, R19, R108, R14 ;  /* 0x0000006c130e7225 */ /* 0x000fc600078e000e */
[----:B------:R-:W-:Y:S02]  /*2980*/  LEA.HI.X R9, R106, UR5, R115, 0x1, P0 ;  /* 0x000000056a097c11 */ /* 0x000fe400080f0c73 */
[----:B------:R-:W-:-:S04]  /*2990*/  ISETP.GT.AND P0, PT, R3, 0x1, PT ;  /* 0x000000010300780c */ /* 0x000fc80003f04270 */
[----:B------:R-:W-:Y:S01]  /*29a0*/  ISETP.GT.AND P3, PT, R0, RZ, P0 ;  /* 0x000000ff0000720c */ /* 0x000fe20000764270 */
[----:B--2---:R-:W-:-:S04]  /*29b0*/  IMAD.U32 R4, R18, 0x10000, RZ ;  /* 0x0001000012047824 */ /* 0x004fc800078e00ff */
[----:B------:R-:W-:Y:S01]  /*29c0*/  FMUL R5, R4, R91 ;  /* 0x0000005b04057220 */ /* 0x000fe20000400000 */
[----:B------:R-:W-:-:S03]  /*29d0*/  LEA R4, P4, R14, R112, 0x1 ;  /* 0x000000700e047211 */ /* 0x000fc600078808ff */
[----:B------:R-:W-:-:S05]  /*29e0*/  FFMA R5, R24, R90, R5 ;  /* 0x0000005a18057223 */ /* 0x000fca0000000005 */
[----:B------:R-:W-:Y:S01]  /*29f0*/  F2FP.BF16.F32.PACK_AB R10, RZ, R5 ;  /* 0x00000005ff0a723e */ /* 0x000fe200000010ff */
[----:B------:R-:W-:-:S03]  /*2a00*/  IMAD.IADD R5, R107, 0x1, R15 ;  /* 0x000000016b057824 */ /* 0x000fc600078e020f */
[----:B------:R-:W-:Y:S01]  /*2a10*/  PRMT R11, R10, 0x7610, R11 ;  /* 0x000076100a0b7816 */ /* 0x000fe2000000000b */
[----:B------:R-:W-:Y:S01]  /*2a20*/  IMAD.SHL.U32 R10, R110, 0x8, RZ ;  /* 0x000000086e0a7824 */ /* 0x000fe200078e00ff */
[----:B------:R-:W-:-:S03]  /*2a30*/  LEA.HI.X R5, R14, R113, R5, 0x1, P4 ;  /* 0x000000710e057211 */ /* 0x000fc600020f0c05 */
[----:B------:R0:W-:Y:S02]  /*2a40*/  @P1 STG.E.U16 desc[UR36][R8.64], R11 ;  /* 0x0000000b08001986 */ /* 0x0001e4000c101524 */
[----:B0-----:R-:W-:Y:S01]  /*2a50*/  SHF.L.U64.HI R11, R110, 0x3, R111 ;  /* 0x000000036e0b7819 */ /* 0x001fe2000001026f */
[----:B------:R-:W-:Y:S06]  /*2a60*/  @!P3 BRA `(.L_x_39) ;  /* 0x000000000004b947 */ /* 0x000fec0003800000 */
[----:B------:R0:W5:Y:S02]  /*2a70*/  LDG.E.LTC128B.U16 R18, desc[UR36][R4.64+0x2] ;  /* 0x0000022404127981 */ /* 0x000164000c1e1520 */
.L_x_39:
[----:B------:R-:W-:Y:S05]  /*2a80*/  BSYNC B1 ;  /* 0x0000000000017941 */ /* 0x000fea0003800000 */
.L_x_38:
[----:B------:R-:W-:Y:S01]  /*2a90*/  IMAD.WIDE.U32 R10, R20, R110, R10 ;  /* 0x0000006e140a7225 */ /* 0x000fe200078e000a */
[----:B------:R-:W-:-:S03]  /*2aa0*/  ISETP.GT.AND P2, PT, R0, 0x8, P2 ;  /* 0x000000080000780c */ /* 0x000fc60001744270 */
[----:B-----5:R-:W-:Y:S01]  /*2ab0*/  IMAD.U32 R14, R18, 0x10000, RZ ;  /* 0x00010000120e7824 */ /* 0x020fe200078e00ff */
[----:B------:R-:W-:Y:S01]  /*2ac0*/  IADD3 R6, P1, R6, R10, RZ ;  /* 0x0000000a06067210 */ /* 0x000fe20007f3e0ff */
[----:B------:R-:W-:Y:S02]  /*2ad0*/  IMAD.IADD R109, R109, 0x1, R11 ;  /* 0x000000016d6d7824 */ /* 0x000fe400078e020b */
[----:B------:R-:W-:Y:S02]  /*2ae0*/  FMUL R14, R14, R91 ;  /* 0x0000005b0e0e7220 */ /* 0x000fe40000400000 */
[----:B------:R-:W-:Y:S02]  /*2af0*/  IMAD.X R7, R109, 0x1, R7, P1 ;  /* 0x000000016d077824 */ /* 0x000fe400008e0607 */
[----:B------:R-:W-:Y:S01]  /*2b00*/  FFMA R25, R25, R90, R14 ;  /* 0x0000005a19197223 */ /* 0x000fe2000000000e */
[----:B------:R-:W-:-:S04]  /*2b10*/  LEA R14, P1, R6, R112, 0x1 ;  /* 0x00000070060e7211 */ /* 0x000fc800078208ff */
[----:B------:R-:W-:Y:S01]  /*2b20*/  LEA.HI.X R15, R6, R113, R7, 0x1, P1 ;  /* 0x00000071060f7211 */ /* 0x000fe200008f0c07 */
[----:B------:R-:W-:Y:S01]  /*2b30*/  @P3 IMAD.MOV.U32 R6, RZ, RZ, R8 ;  /* 0x000000ffff063224 */ /* 0x000fe200078e0008 */
[----:B------:R-:W-:Y:S01]  /*2b40*/  F2FP.BF16.F32.PACK_AB R25, RZ, R25 ;  /* 0x00000019ff19723e */ /* 0x000fe200000010ff */
[----:B------:R-:W-:-:S05]  /*2b50*/  @P3 IMAD.MOV.U32 R7, RZ, RZ, R9 ;  /* 0x000000ffff073224 */ /* 0x000fca00078e0009 */
[----:B------:R1:W-:Y:S04]  /*2b60*/  @P3 STG.E.U16 desc[UR36][R6.64+0x2], R25 ;  /* 0x0000021906003986 */ /* 0x0003e8000c101524 */
[----:B------:R-:W2:Y:S01]  /*2b70*/  @P2 LDG.E.LTC128B.U16 R18, desc[UR36][R14.64] ;  /* 0x000000240e122981 */ /* 0x000ea2000c1e1520 */
[----:B------:R-:W-:Y:S01]  /*2b80*/  IADD3 R12, P1, P3, R94, R10, R12 ;  /* 0x0000000a5e0c7210 */ /* 0x000fe20007b3e00c */
[----:B------:R-:W-:Y:S01]  /*2b90*/  BSSY B1, `(.L_x_40) ;  /* 0x0000011000017945 */ /* 0x000fe20003800000 */
[----:B------:R-:W-:Y:S02]  /*2ba0*/  ISETP.GT.AND P0, PT, R0, 0x8, P0 ;  /* 0x000000080000780c */ /* 0x000fe40000704270 */
[----:B------:R-:W-:-:S03]  /*2bb0*/  IADD3.X R13, R95, R109, R13, P1, P3 ;  /* 0x0000006d5f0d7210 */ /* 0x000fc60000fe640d */
[----:B------:R-:W-:Y:S01]  /*2bc0*/  IMAD.WIDE.U32 R12, R19, R108, R12 ;  /* 0x0000006c130c7225 */ /* 0x000fe200078e000c */
[----:B------:R-:W-:-:S03]  /*2bd0*/  SHF.L.U64.HI R19, R96, 0x1, R97 ;  /* 0x0000000160137819 */ /* 0x000fc60000010261 */
[----:B------:R-:W-:Y:S01]  /*2be0*/  IMAD.IADD R13, R107, 0x1, R13 ;  /* 0x000000016b0d7824 */ /* 0x000fe200078e020d */
[----:B-1----:R-:W-:-:S04]  /*2bf0*/  LEA R6, P3, R12, R112, 0x1 ;  /* 0x000000700c067211 */ /* 0x002fc800078608ff */
[----:B------:R-:W-:Y:S01]  /*2c00*/  LEA.HI.X R7, R12, R113, R13, 0x1, P3 ;  /* 0x000000710c077211 */ /* 0x000fe200018f0c0d */
[----:B--2---:R-:W-:-:S04]  /*2c10*/  IMAD.U32 R10, R18, 0x10000, RZ ;  /* 0x00010000120a7824 */ /* 0x004fc800078e00ff */
[----:B------:R-:W-:Y:S01]  /*2c20*/  FMUL R11, R10, R91 ;  /* 0x0000005b0a0b7220 */ /* 0x000fe20000400000 */
[----:B------:R-:W-:-:S03]  /*2c30*/  LEA R10, P1, R96, R8, 0x1 ;  /* 0x00000008600a7211 */ /* 0x000fc600078208ff */
[----:B------:R-:W-:-:S05]  /*2c40*/  FFMA R11, R26, R90, R11 ;  /* 0x0000005a1a0b7223 */ /* 0x000fca000000000b */
[----:B------:R-:W-:Y:S01]  /*2c50*/  F2FP.BF16.F32.PACK_AB R14, RZ, R11 ;  /* 0x0000000bff0e723e */ /* 0x000fe200000010ff */
[----:B------:R-:W-:-:S05]  /*2c60*/  IMAD.X R11, R19, 0x1, R9, P1 ;  /* 0x00000001130b7824 */ /* 0x000fca00008e0609 */
[----:B------:R1:W-:Y:S01]  /*2c70*/  @P2 STG.E.U16 desc[UR36][R10.64], R14 ;  /* 0x0000000e0a002986 */ /* 0x0003e2000c101524 */
[----:B------:R-:W-:Y:S05]  /*2c80*/  @!P0 BRA `(.L_x_41) ;  /* 0x0000000000048947 */ /* 0x000fea0003800000 */
[----:B------:R2:W5:Y:S02]  /*2c90*/  LDG.E.LTC128B.U16 R18, desc[UR36][R6.64+0x2] ;  /* 0x0000022406127981 */ /* 0x000564000c1e1520 */
.L_x_41:
[----:B------:R-:W-:Y:S05]  /*2ca0*/  BSYNC B1 ;  /* 0x0000000000017941 */ /* 0x000fea0003800000 */
.L_x_40:
[----:B-----5:R-:W-:Y:S01]  /*2cb0*/  IMAD.U32 R12, R18, 0x10000, RZ ;  /* 0x00010000120c7824 */ /* 0x020fe200078e00ff */
[----:B------:R-:W-:Y:S01]  /*2cc0*/  ISETP.GT.AND P1, PT, R3, 0x8, PT ;  /* 0x000000080300780c */ /* 0x000fe20003f24270 */
[----:B------:R-:W-:Y:S02]  /*2cd0*/  BSSY B1, `(.L_x_42) ;  /* 0x0000008000017945 */ /* 0x000fe40003800000 */
[----:B------:R-:W-:Y:S01]  /*2ce0*/  FMUL R12, R12, R91 ;  /* 0x0000005b0c0c7220 */ /* 0x000fe20000400000 */
[----:B------:R-:W-:-:S03]  /*2cf0*/  ISETP.GT.AND P2, PT, R0, RZ, P1 ;  /* 0x000000ff0000720c */ /* 0x000fc60000f44270 */
[----:B------:R-:W-:-:S05]  /*2d00*/  FFMA R12, R27, R90, R12 ;  /* 0x0000005a1b0c7223 */ /* 0x000fca000000000c */
[----:B------:R-:W-:-:S05]  /*2d10*/  F2FP.BF16.F32.PACK_AB R12, RZ, R12 ;  /* 0x0000000cff0c723e */ /* 0x000fca00000010ff */
[----:B------:R3:W-:Y:S01]  /*2d20*/  @P0 STG.E.U16 desc[UR36][R10.64+0x2], R12 ;  /* 0x0000020c0a000986 */ /* 0x0007e2000c101524 */
[----:B------:R-:W-:Y:S05]  /*2d30*/  @!P2 BRA `(.L_x_43) ;  /* 0x000000000004a947 */ /* 0x000fea0003800000 */
[----:B------:R4:W5:Y:S02]  /*2d40*/  LDG.E.LTC128B.U16 R18, desc[UR36][R4.64+0x10] ;  /* 0x0000102404127981 */ /* 0x000964000c1e1520 */
.L_x_43:
[----:B------:R-:W-:Y:S05]  /*2d50*/  BSYNC B1 ;  /* 0x0000000000017941 */ /* 0x000fea0003800000 */
.L_x_42:
[----:B---3-5:R-:W-:Y:S01]  /*2d60*/  IMAD.U32 R12, R18, 0x10000, RZ ;  /* 0x00010000120c7824 */ /* 0x028fe200078e00ff */
        /* <DEDUP_REMOVED lines=9> */
.L_x_45:
[----:B------:R-:W-:Y:S05]  /*2e00*/  BSYNC B1 ;  /* 0x0000000000017941 */ /* 0x000fea0003800000 */
.L_x_44:
[----:B-----5:R-:W-:Y:S01]  /*2e10*/  IMAD.U32 R12, R18, 0x10000, RZ ;  /* 0x00010000120c7824 */ /* 0x020fe200078e00ff */
[----:B------:R-:W-:Y:S01]  /*2e20*/  ISETP.GT.AND P1, PT, R0, 0x8, P1 ;  /* 0x000000080000780c */ /* 0x000fe20000f24270 */
[----:B------:R-:W-:Y:S02]  /*2e30*/  BSSY B1, `(.L_x_46) ;  /* 0x0000007000017945 */ /* 0x000fe40003800000 */
[----:B------:R-:W-:-:S04]  /*2e40*/  FMUL R12, R12, R91 ;  /* 0x0000005b0c0c7220 */ /* 0x000fc80000400000 */
[----:B------:R-:W-:-:S05]  /*2e50*/  FFMA R12, R29, R90, R12 ;  /* 0x0000005a1d0c7223 */ /* 0x000fca000000000c */
[----:B------:R-:W-:-:S05]  /*2e60*/  F2FP.BF16.F32.PACK_AB R12, RZ, R12 ;  /* 0x0000000cff0c723e */ /* 0x000fca00000010ff */
[----:B------:R0:W-:Y:S01]  /*2e70*/  @P3 STG.E.U16 desc[UR36][R8.64+0x12], R12 ;  /* 0x0000120c08003986 */ /* 0x0001e2000c101524 */
[----:B------:R-:W-:Y:S05]  /*2e80*/  @!P1 BRA `(.L_x_47) ;  /* 0x0000000000049947 */ /* 0x000fea0003800000 */
[----:B------:R0:W5:Y:S02]  /*2e90*/  LDG.E.LTC128B.U16 R18, desc[UR36][R6.64+0x10] ;  /* 0x0000102406127981 */ /* 0x000164000c1e1520 */
.L_x_47:
[----:B------:R-:W-:Y:S05]  /*2ea0*/  BSYNC B1 ;  /* 0x0000000000017941 */ /* 0x000fea0003800000 */
.L_x_46:
[----:B0----5:R-:W-:Y:S01]  /*2eb0*/  IMAD.U32 R12, R18, 0x10000, RZ ;  /* 0x00010000120c7824 */ /* 0x021fe200078e00ff */
[----:B------:R-:W-:Y:S01]  /*2ec0*/  ISETP.GT.AND P0, PT, R0, 0x8, P0 ;  /* 0x000000080000780c */ /* 0x000fe20000704270 */
[----:B------:R-:W-:Y:S02]  /*2ed0*/  BSSY B1, `(.L_x_48) ;  /* 0x0000007000017945 */ /* 0x000fe40003800000 */
[----:B---3--:R-:W-:-:S04]  /*2ee0*/  FMUL R13, R12, R91 ;  /* 0x0000005b0c0d7220 */ /* 0x008fc80000400000 */
[----:B------:R-:W-:-:S05]  /*2ef0*/  FFMA R13, R30, R90, R13 ;  /* 0x0000005a1e0d7223 */ /* 0x000fca000000000d */
[----:B------:R-:W-:-:S05]  /*2f00*/  F2FP.BF16.F32.PACK_AB R13, RZ, R13 ;  /* 0x0000000dff0d723e */ /* 0x000fca00000010ff */
[----:B------:R0:W-:Y:S01]  /*2f10*/  @P1 STG.E.U16 desc[UR36][R10.64+0x10], R13 ;  /* 0x0000100d0a001986 */ /* 0x0001e2000c101524 */
[----:B------:R-:W-:Y:S05]  /*2f20*/  @!P0 BRA `(.L_x_49) ;  /* 0x0000000000048947 */ /* 0x000fea0003800000 */
[----:B------:R3:W5:Y:S02]  /*2f30*/  LDG.E.LTC128B.U16 R18, desc[UR36][R6.64+0x12] ;  /* 0x0000122406127981 */ /* 0x000764000c1e1520 */
.L_x_49:
[----:B------:R-:W-:Y:S05]  /*2f40*/  BSYNC B1 ;  /* 0x0000000000017941 */ /* 0x000fea0003800000 */
.L_x_48:
        /* <DEDUP_REMOVED lines=10> */
.L_x_51:
[----:B------:R-:W-:Y:S05]  /*2ff0*/  BSYNC B1 ;  /* 0x0000000000017941 */ /* 0x000fea0003800000 */
.L_x_50:
[----:B0----5:R-:W-:Y:S01]  /*3000*/  IMAD.U32 R12, R18, 0x10000, RZ ;  /* 0x00010000120c7824 */ /* 0x021fe200078e00ff */
        /* <DEDUP_REMOVED lines=9> */
.L_x_53:
[----:B------:R-:W-:Y:S05]  /*30a0*/  BSYNC B1 ;  /* 0x0000000000017941 */ /* 0x000fea0003800000 */
.L_x_52:
        /* <DEDUP_REMOVED lines=9> */
.L_x_55:
[----:B------:R-:W-:Y:S05]  /*3140*/  BSYNC B1 ;  /* 0x0000000000017941 */ /* 0x000fea0003800000 */
.L_x_54:
[----:B0----5:R-:W-:Y:S01]  /*3150*/  IMAD.U32 R12, R18, 0x10000, RZ ;  /* 0x00010000120c7824 */ /* 0x021fe200078e00ff */
        /* <DEDUP_REMOVED lines=8> */
.L_x_57:
[----:B------:R-:W-:Y:S05]  /*31e0*/  BSYNC B1 ;  /* 0x0000000000017941 */ /* 0x000fea0003800000 */
.L_x_56:
        /* <DEDUP_REMOVED lines=10> */
.L_x_59:
[----:B------:R-:W-:Y:S05]  /*3290*/  BSYNC B1 ;  /* 0x0000000000017941 */ /* 0x000fea0003800000 */
.L_x_58:
        /* <DEDUP_REMOVED lines=10> */
.L_x_61:
[----:B------:R-:W-:Y:S05]  /*3340*/  BSYNC B1 ;  /* 0x0000000000017941 */ /* 0x000fea0003800000 */
.L_x_60:
        /* <DEDUP_REMOVED lines=9> */
.L_x_63:
[----:B------:R-:W-:Y:S05]  /*33e0*/  BSYNC B1 ;  /* 0x0000000000017941 */ /* 0x000fea0003800000 */
.L_x_62:
        /* <DEDUP_REMOVED lines=9> */
.L_x_65:
[----:B------:R-:W-:Y:S05]  /*3480*/  BSYNC B1 ;  /* 0x0000000000017941 */ /* 0x000fea0003800000 */
.L_x_64:
        /* <DEDUP_REMOVED lines=10> */
.L_x_67:
[----:B------:R-:W-:Y:S05]  /*3530*/  BSYNC B1 ;  /* 0x0000000000017941 */ /* 0x000fea0003800000 */
.L_x_66:
        /* <DEDUP_REMOVED lines=10> */
.L_x_69:
[----:B------:R-:W-:Y:S05]  /*35e0*/  BSYNC B1 ;  /* 0x0000000000017941 */ /* 0x000fea0003800000 */
.L_x_68:
        /* <DEDUP_REMOVED lines=9> */
.L_x_71:
[----:B------:R-:W-:Y:S05]  /*3680*/  BSYNC B1 ;  /* 0x0000000000017941 */ /* 0x000fea0003800000 */
.L_x_70:
        /* <DEDUP_REMOVED lines=9> */
.L_x_73:
[----:B------:R-:W-:Y:S05]  /*3720*/  BSYNC B1 ;  /* 0x0000000000017941 */ /* 0x000fea0003800000 */
.L_x_72:
        /* <DEDUP_REMOVED lines=10> */
.L_x_75:
[----:B------:R-:W-:Y:S05]  /*37d0*/  BSYNC B1 ;  /* 0x0000000000017941 */ /* 0x000fea0003800000 */
.L_x_74:
        /* <DEDUP_REMOVED lines=10> */
.L_x_77:
[----:B------:R-:W-:Y:S05]  /*3880*/  BSYNC B1 ;  /* 0x0000000000017941 */ /* 0x000fea0003800000 */
.L_x_76:
        /* <DEDUP_REMOVED lines=9> */
.L_x_79:
[----:B------:R-:W-:Y:S05]  /*3920*/  BSYNC B1 ;  /* 0x0000000000017941 */ /* 0x000fea0003800000 */
.L_x_78:
        /* <DEDUP_REMOVED lines=9> */
.L_x_81:
[----:B------:R-:W-:Y:S05]  /*39c0*/  BSYNC B1 ;  /* 0x0000000000017941 */ /* 0x000fea0003800000 */
.L_x_80:
        /* <DEDUP_REMOVED lines=10> */
.L_x_83:
[----:B------:R-:W-:Y:S05]  /*3a70*/  BSYNC B1 ;  /* 0x0000000000017941 */ /* 0x000fea0003800000 */
.L_x_82:
        /* <DEDUP_REMOVED lines=10> */
.L_x_85:
[----:B------:R-:W-:Y:S05]  /*3b20*/  BSYNC B1 ;  /* 0x0000000000017941 */ /* 0x000fea0003800000 */
.L_x_84:
        /* <DEDUP_REMOVED lines=9> */
.L_x_87:
[----:B------:R-:W-:Y:S05]  /*3bc0*/  BSYNC B1 ;  /* 0x0000000000017941 */ /* 0x000fea0003800000 */
.L_x_86:
        /* <DEDUP_REMOVED lines=9> */
.L_x_89:
[----:B------:R-:W-:Y:S05]  /*3c60*/  BSYNC B1 ;  /* 0x0000000000017941 */ /* 0x000fea0003800000 */
.L_x_88:
        /* <DEDUP_REMOVED lines=10> */
.L_x_91:
[----:B------:R-:W-:Y:S05]  /*3d10*/  BSYNC B1 ;  /* 0x0000000000017941 */ /* 0x000fea0003800000 */
.L_x_90:
        /* <DEDUP_REMOVED lines=10> */
.L_x_93:
[----:B------:R-:W-:Y:S05]  /*3dc0*/  BSYNC B1 ;  /* 0x0000000000017941 */ /* 0x000fea0003800000 */
.L_x_92:
        /* <DEDUP_REMOVED lines=9> */
.L_x_95:
[----:B------:R-:W-:Y:S05]  /*3e60*/  BSYNC B1 ;  /* 0x0000000000017941 */ /* 0x000fea0003800000 */
.L_x_94:
        /* <DEDUP_REMOVED lines=9> */
.L_x_97:
[----:B------:R-:W-:Y:S05]  /*3f00*/  BSYNC B1 ;  /* 0x0000000000017941 */ /* 0x000fea0003800000 */
.L_x_96:
        /* <DEDUP_REMOVED lines=10> */
.L_x_99:
[----:B------:R-:W-:Y:S05]  /*3fb0*/  BSYNC B1 ;  /* 0x0000000000017941 */ /* 0x000fea0003800000 */
.L_x_98:
        /* <DEDUP_REMOVED lines=10> */
.L_x_101:
[----:B------:R-:W-:Y:S05]  /*4060*/  BSYNC B1 ;  /* 0x0000000000017941 */ /* 0x000fea0003800000 */
.L_x_100:
        /* <DEDUP_REMOVED lines=9> */
.L_x_103:
[----:B------:R-:W-:Y:S05]  /*4100*/  BSYNC B1 ;  /* 0x0000000000017941 */ /* 0x000fea0003800000 */
.L_x_102:
        /* <DEDUP_REMOVED lines=9> */
.L_x_105:
[----:B------:R-:W-:Y:S05]  /*41a0*/  BSYNC B1 ;  /* 0x0000000000017941 */ /* 0x000fea0003800000 */
.L_x_104:
        /* <DEDUP_REMOVED lines=10> */
.L_x_107:
[----:B------:R-:W-:Y:S05]  /*4250*/  BSYNC B1 ;  /* 0x0000000000017941 */ /* 0x000fea0003800000 */
.L_x_106:
        /* <DEDUP_REMOVED lines=10> */
.L_x_109:
[----:B------:R-:W-:Y:S05]  /*4300*/  BSYNC B1 ;  /* 0x0000000000017941 */ /* 0x000fea0003800000 */
.L_x_108:
        /* <DEDUP_REMOVED lines=9> */
.L_x_111:
[----:B------:R-:W-:Y:S05]  /*43a0*/  BSYNC B1 ;  /* 0x0000000000017941 */ /* 0x000fea0003800000 */
.L_x_110:
        /* <DEDUP_REMOVED lines=9> */
.L_x_113:
[----:B------:R-:W-:Y:S05]  /*4440*/  BSYNC B1 ;  /* 0x0000000000017941 */ /* 0x000fea0003800000 */
.L_x_112:
        /* <DEDUP_REMOVED lines=10> */
.L_x_115:
[----:B------:R-:W-:Y:S05]  /*44f0*/  BSYNC B1 ;  /* 0x0000000000017941 */ /* 0x000fea0003800000 */
.L_x_114:
        /* <DEDUP_REMOVED lines=10> */
.L_x_117:
[----:B------:R-:W-:Y:S05]  /*45a0*/  BSYNC B1 ;  /* 0x0000000000017941 */ /* 0x000fea0003800000 */
.L_x_116:
        /* <DEDUP_REMOVED lines=9> */
.L_x_119:
[----:B------:R-:W-:Y:S05]  /*4640*/  BSYNC B1 ;  /* 0x0000000000017941 */ /* 0x000fea0003800000 */
.L_x_118:
        /* <DEDUP_REMOVED lines=9> */
.L_x_121:
[----:B------:R-:W-:Y:S05]  /*46e0*/  BSYNC B1 ;  /* 0x0000000000017941 */ /* 0x000fea0003800000 */
.L_x_120:
        /* <DEDUP_REMOVED lines=10> */
.L_x_123:
[----:B------:R-:W-:Y:S05]  /*4790*/  BSYNC B1 ;  /* 0x0000000000017941 */ /* 0x000fea0003800000 */
.L_x_122:
        /* <DEDUP_REMOVED lines=10> */
.L_x_125:
[----:B------:R-:W-:Y:S05]  /*4840*/  BSYNC B1 ;  /* 0x0000000000017941 */ /* 0x000fea0003800000 */
.L_x_124:
        /* <DEDUP_REMOVED lines=9> */
.L_x_127:
[----:B------:R-:W-:Y:S05]  /*48e0*/  BSYNC B1 ;  /* 0x0000000000017941 */ /* 0x000fea0003800000 */
.L_x_126:
        /* <DEDUP_REMOVED lines=9> */
.L_x_129:
[----:B------:R-:W-:Y:S05]  /*4980*/  BSYNC B1 ;  /* 0x0000000000017941 */ /* 0x000fea0003800000 */
.L_x_128:
        /* <DEDUP_REMOVED lines=10> */
.L_x_131:
[----:B------:R-:W-:Y:S05]  /*4a30*/  BSYNC B1 ;  /* 0x0000000000017941 */ /* 0x000fea0003800000 */
.L_x_130:
        /* <DEDUP_REMOVED lines=10> */
.L_x_133:
[----:B------:R-:W-:Y:S05]  /*4ae0*/  BSYNC B1 ;  /* 0x0000000000017941 */ /* 0x000fea0003800000 */
.L_x_132:
        /* <DEDUP_REMOVED lines=9> */
.L_x_135:
[----:B------:R-:W-:Y:S05]  /*4b80*/  BSYNC B1 ;  /* 0x0000000000017941 */ /* 0x000fea0003800000 */
.L_x_134:
        /* <DEDUP_REMOVED lines=9> */
.L_x_137:
[----:B------:R-:W-:Y:S05]  /*4c20*/  BSYNC B1 ;  /* 0x0000000000017941 */ /* 0x000fea0003800000 */
.L_x_136:
        /* <DEDUP_REMOVED lines=10> */
.L_x_139:
[----:B------:R-:W-:Y:S05]  /*4cd0*/  BSYNC B1 ;  /* 0x0000000000017941 */ /* 0x000fea0003800000 */
.L_x_138:
        /* <DEDUP_REMOVED lines=10> */
.L_x_141:
[----:B------:R-:W-:Y:S05]  /*4d80*/  BSYNC B1 ;  /* 0x0000000000017941 */ /* 0x000fea0003800000 */
.L_x_140:
        /* <DEDUP_REMOVED lines=9> */
.L_x_143:
[----:B------:R-:W-:Y:S05]  /*4e20*/  BSYNC B1 ;  /* 0x0000000000017941 */ /* 0x000fea0003800000 */
.L_x_142:
        /* <DEDUP_REMOVED lines=9> */
.L_x_145:
[----:B------:R-:W-:Y:S05]  /*4ec0*/  BSYNC B1 ;  /* 0x0000000000017941 */ /* 0x000fea0003800000 */
.L_x_144:
        /* <DEDUP_REMOVED lines=10> */
.L_x_147:
[----:B------:R-:W-:Y:S05]  /*4f70*/  BSYNC B1 ;  /* 0x0000000000017941 */ /* 0x000fea0003800000 */
.L_x_146:
        /* <DEDUP_REMOVED lines=10> */
.L_x_149:
[----:B------:R-:W-:Y:S05]  /*5020*/  BSYNC B1 ;  /* 0x0000000000017941 */ /* 0x000fea0003800000 */
.L_x_148:
        /* <DEDUP_REMOVED lines=9> */
.L_x_151:
[----:B------:R-:W-:Y:S05]  /*50c0*/  BSYNC B1 ;  /* 0x0000000000017941 */ /* 0x000fea0003800000 */
.L_x_150:
        /* <DEDUP_REMOVED lines=9> */
.L_x_153:
[----:B------:R-:W-:Y:S05]  /*5160*/  BSYNC B1 ;  /* 0x0000000000017941 */ /* 0x000fea0003800000 */
.L_x_152:
        /* <DEDUP_REMOVED lines=10> */
.L_x_155:
[----:B------:R-:W-:Y:S05]  /*5210*/  BSYNC B1 ;  /* 0x0000000000017941 */ /* 0x000fea0003800000 */
.L_x_154:
        /* <DEDUP_REMOVED lines=10> */
.L_x_157:
[----:B------:R-:W-:Y:S05]  /*52c0*/  BSYNC B1 ;  /* 0x0000000000017941 */ /* 0x000fea0003800000 */
.L_x_156:
[----:B0---45:R-:W-:Y:S01]  /*52d0*/  IMAD.U32 R4, R18, 0x10000, RZ ;  /* 0x0001000012047824 */ /* 0x031fe200078e00ff */
        /* <DEDUP_REMOVED lines=8> */
.L_x_159:
[----:B------:R-:W-:Y:S05]  /*5360*/  BSYNC B1 ;  /* 0x0000000000017941 */ /* 0x000fea0003800000 */
.L_x_158:
[----:B0----5:R-:W-:Y:S01]  /*5370*/  IMAD.U32 R4, R18, 0x10000, RZ ;  /* 0x0001000012047824 */ /* 0x021fe200078e00ff */
[----:B------:R-:W-:Y:S01]  /*5380*/  ISETP.GT.AND P0, PT, R0, 0x8, P0 ;  /* 0x000000080000780c */ /* 0x000fe20000704270 */
[----:B------:R-:W-:Y:S01]  /*5390*/  @P1 IMAD.MOV.U32 R5, RZ, RZ, R11 ;  /* 0x000000ffff051224 */ /* 0x000fe200078e000b */
[----:B------:R-:W-:Y:S01]  /*53a0*/  BSSY B1, `(.L_x_160) ;  /* 0x0000008000017945 */ /* 0x000fe20003800000 */
[----:B------:R-:W-:Y:S01]  /*53b0*/  FMUL R3, R4, R91 ;  /* 0x0000005b04037220 */ /* 0x000fe20000400000 */
[----:B------:R-:W-:-:S03]  /*53c0*/  @P1 IMAD.MOV.U32 R4, RZ, RZ, R10 ;  /* 0x000000ffff041224 */ /* 0x000fc600078e000a */
[----:B------:R-:W-:-:S05]  /*53d0*/  FFMA R3, R86, R90, R3 ;  /* 0x0000005a56037223 */ /* 0x000fca0000000003 */
[----:B------:R-:W-:-:S05]  /*53e0*/  F2FP.BF16.F32.PACK_AB R3, RZ, R3 ;  /* 0x00000003ff03723e */ /* 0x000fca00000010ff */
[----:B------:R0:W-:Y:S01]  /*53f0*/  @P1 STG.E.U16 desc[UR36][R4.64+0xf0], R3 ;  /* 0x0000f00304001986 */ /* 0x0001e2000c101524 */
[----:B------:R-:W-:Y:S05]  /*5400*/  @!P0 BRA `(.L_x_161) ;  /* 0x0000000000048947 */ /* 0x000fea0003800000 */
[----:B------:R0:W5:Y:S02]  /*5410*/  LDG.E.LTC128B.U16 R18, desc[UR36][R6.64+0xf2] ;  /* 0x0000f22406127981 */ /* 0x000164000c1e1520 */
.L_x_161:
[----:B------:R-:W-:Y:S05]  /*5420*/  BSYNC B1 ;  /* 0x0000000000017941 */ /* 0x000fea0003800000 */
.L_x_160:
[----:B------:R-:W-:Y:S05]  /*5430*/  @!P0 BRA `(.L_x_162) ;  /* 0x0000001000b08947 */ /* 0x000fea0003800000 */
[----:B-----5:R-:W-:-:S04]  /*5440*/  IMAD.U32 R18, R18, 0x10000, RZ ;  /* 0x0001000012127824 */ /* 0x020fc800078e00ff */
[----:B------:R-:W-:-:S04]  /*5450*/  FMUL R18, R18, R91 ;  /* 0x0000005b12127220 */ /* 0x000fc80000400000 */
[----:B------:R-:W-:-:S05]  /*5460*/  FFMA R18, R87, R90, R18 ;  /* 0x0000005a57127223 */ /* 0x000fca0000000012 */
[----:B------:R-:W-:-:S05]  /*5470*/  F2FP.BF16.F32.PACK_AB R18, RZ, R18 ;  /* 0x00000012ff12723e */ /* 0x000fca00000010ff */
[----:B------:R0:W-:Y:S01]  /*5480*/  STG.E.U16 desc[UR36][R10.64+0xf2], R18 ;  /* 0x0000f2120a007986 */ /* 0x0001e2000c101524 */
[----:B------:R-:W-:Y:S05]  /*5490*/  BRA `(.L_x_162) ;  /* 0x0000001000987947 */ /* 0x000fea0003800000 */
.L_x_37:
[----:B------:R-:W-:Y:S01]  /*54a0*/  ISETP.GT.AND P3, PT, R3, 0x1, PT ;  /* 0x000000010300780c */ /* 0x000fe20003f64270 */
[----:B------:R-:W-:Y:S01]  /*54b0*/  ULDC.64 UR4, c[0x0][0x5c0] ;  /* 0x0001700000047ab9 */ /* 0x000fe20000000a00 */
[-C--:B------:R-:W-:Y:S01]  /*54c0*/  FMUL R24, R24, R90.reuse ;  /* 0x0000005a18187220 */ /* 0x080fe20000400000 */
[----:B------:R-:W-:Y:S01]  /*54d0*/  LEA R4, P4, R106, UR4, 0x1 ;  /* 0x000000046a047c11 */ /* 0x000fe2000f8808ff */
[-C--:B------:R-:W-:Y:S01]  /*54e0*/  FMUL R25, R25, R90.reuse ;  /* 0x0000005a19197220 */ /* 0x080fe20000400000 */
[----:B------:R-:W-:Y:S01]  /*54f0*/  ISETP.GT.AND P0, PT, R0, RZ, P3 ;  /* 0x000000ff0000720c */ /* 0x000fe20001f04270 */
[----:B------:R-:W-:Y:S01]  /*5500*/  FMUL R26, R26, R90 ;  /* 0x0000005a1a1a7220 */ /* 0x000fe20000400000 */
[----:B------:R-:W-:Y:S01]  /*5510*/  F2FP.BF16.F32.PACK_AB R24, RZ, R24 ;  /* 0x00000018ff18723e */ /* 0x000fe200000010ff */
[-C--:B------:R-:W-:Y:S01]  /*5520*/  FMUL R27, R27, R90.reuse ;  /* 0x0000005a1b1b7220 */ /* 0x080fe20000400000 */
[----:B------:R-:W-:Y:S01]  /*5530*/  LEA.HI.X R5, R106, UR5, R115, 0x1, P4 ;  /* 0x000000056a057c11 */ /* 0x000fe2000a0f0c73 */
[-C--:B------:R-:W-:Y:S01]  /*5540*/  FMUL R28, R28, R90.reuse ;  /* 0x0000005a1c1c7220 */ /* 0x080fe20000400000 */
[----:B------:R-:W-:Y:S01]  /*5550*/  F2FP.BF16.F32.PACK_AB R25, RZ, R25 ;  /* 0x00000019ff19723e */ /* 0x000fe200000010ff */
[-C--:B------:R-:W-:Y:S01]  /*5560*/  FMUL R29, R29, R90.reuse ;  /* 0x0000005a1d1d7220 */ /* 0x080fe20000400000 */
[----:B------:R-:W-:Y:S01]  /*5570*/  ISETP.GT.AND P2, PT, R0, 0x8, P2 ;  /* 0x000000080000780c */ /* 0x000fe20001744270 */
[----:B------:R-:W-:Y:S01]  /*5580*/  @P1 STG.E.U16 desc[UR36][R4.64], R24 ;  /* 0x0000001804001986 */ /* 0x000fe2000c101524 */
[----:B------:R-:W-:Y:S01]  /*5590*/  ISETP.GT.AND P1, PT, R3, 0x8, PT ;  /* 0x000000080300780c */ /* 0x000fe20003f24270 */
[----:B------:R-:W-:Y:S01]  /*55a0*/  FMUL R30, R30, R90 ;  /* 0x0000005a1e1e7220 */ /* 0x000fe20000400000 */
[C---:B------:R-:W-:Y:S01]  /*55b0*/  SHF.L.U64.HI R7, R96.reuse, 0x1, R97 ;  /* 0x0000000160077819 */ /* 0x040fe20000010261 */
[----:B------:R-:W-:Y:S01]  /*55c0*/  @P0 STG.E.U16 desc[UR36][R4.64+0x2], R25 ;  /* 0x0000021904000986 */ /* 0x000fe2000c101524 */
[----:B------:R-:W-:Y:S01]  /*55d0*/  LEA R6, P5, R96, R4, 0x1 ;  /* 0x0000000460067211 */ /* 0x000fe200078a08ff */
[-C--:B------:R-:W-:Y:S01]  /*55e0*/  FMUL R31, R31, R90.reuse ;  /* 0x0000005a1f1f7220 */ /* 0x080fe20000400000 */
[----:B------:R-:W-:Y:S01]  /*55f0*/  ISETP.GT.AND P3, PT, R0, 0x8, P3 ;  /* 0x000000080000780c */ /* 0x000fe20001f64270 */
[-C--:B------:R-:W-:Y:S01]  /*5600*/  FMUL R32, R32, R90.reuse ;  /* 0x0000005a20207220 */ /* 0x080fe20000400000 */
[----:B------:R-:W-:Y:S01]  /*5610*/  ISETP.GT.AND P0, PT, R3, 0x9, PT ;  /* 0x000000090300780c */ /* 0x000fe20003f04270 */
[----:B------:R-:W-:Y:S01]  /*5620*/  IMAD.X R7, R7, 0x1, R5, P5 ;  /* 0x0000000107077824 */ /* 0x000fe200028e0605 */
[----:B------:R-:W-:Y:S01]  /*5630*/  ISETP.GT.AND P4, PT, R0, RZ, P1 ;  /* 0x000000ff0000720c */ /* 0x000fe20000f84270 */
[----:B------:R-:W-:Y:S01]  /*5640*/  FMUL R33, R33, R90 ;  /* 0x0000005a21217220 */ /* 0x000fe20000400000 */
[----:B------:R-:W-:Y:S01]  /*5650*/  F2FP.BF16.F32.PACK_AB R26, RZ, R26 ;  /* 0x0000001aff1a723e */ /* 0x000fe200000010ff */
[-C--:B------:R-:W-:Y:S01]  /*5660*/  FMUL R34, R34, R90.reuse ;  /* 0x0000005a22227220 */ /* 0x080fe20000400000 */
[----:B------:R-:W-:Y:S01]  /*5670*/  ISETP.GT.AND P5, PT, R0, RZ, P0 ;  /* 0x000000ff0000720c */ /* 0x000fe200007a4270 */
[----:B------:R-:W-:Y:S01]  /*5680*/  FMUL R35, R35, R90 ;  /* 0x0000005a23237220 */ /* 0x000fe20000400000 */
[----:B------:R-:W-:Y:S01]  /*5690*/  F2FP.BF16.F32.PACK_AB R27, RZ, R27 ;  /* 0x0000001bff1b723e */ /* 0x000fe200000010ff */
[----:B------:R-:W-:Y:S01]  /*56a0*/  @P2 STG.E.U16 desc[UR36][R6.64], R26 ;  /* 0x0000001a06002986 */ /* 0x000fe2000c101524 */
[----:B------:R-:W-:Y:S01]  /*56b0*/  F2FP.BF16.F32.PACK_AB R28, RZ, R28 ;  /* 0x0000001cff1c723e */ /* 0x000fe200000010ff */
[-C--:B------:R-:W-:Y:S01]  /*56c0*/  FMUL R36, R36, R90.reuse ;  /* 0x0000005a24247220 */ /* 0x080fe20000400000 */
[C---:B------:R-:W-:Y:S01]  /*56d0*/  ISETP.GT.AND P2, PT, R0.reuse, 0x8, P1 ;  /* 0x000000080000780c */ /* 0x040fe20000f44270 */
[----:B------:R-:W-:Y:S01]  /*56e0*/  @P3 STG.E.U16 desc[UR36][R6.64+0x2], R27 ;  /* 0x0000021b06003986 */ /* 0x000fe2000c101524 */
[----:B------:R-:W-:Y:S01]  /*56f0*/  ISETP.GT.AND P1, PT, R3, 0x10, PT ;  /* 0x000000100300780c */ /* 0x000fe20003f24270 */
[-C--:B------:R-:W-:Y:S01]  /*5700*/  FMUL R37, R37, R90.reuse ;  /* 0x0000005a25257220 */ /* 0x080fe20000400000 */
[----:B------:R-:W-:Y:S01]  /*5710*/  F2FP.BF16.F32.PACK_AB R29, RZ, R29 ;  /* 0x0000001dff1d723e */ /* 0x000fe200000010ff */
[----:B------:R-:W-:Y:S01]  /*5720*/  @P4 STG.E.U16 desc[UR36][R4.64+0x10], R28 ;  /* 0x0000101c04004986 */ /* 0x000fe2000c101524 */
[----:B------:R-:W-:Y:S01]  /*5730*/  ISETP.GT.AND P3, PT, R0, 0x8, P0 ;  /* 0x000000080000780c */ /* 0x000fe20000764270 */
[-C--:B------:R-:W-:Y:S01]  /*5740*/  FMUL R38, R38, R90.reuse ;  /* 0x0000005a26267220 */ /* 0x080fe20000400000 */
[----:B------:R-:W-:Y:S01]  /*5750*/  ISETP.GT.AND P0, PT, R3, 0x11, PT ;  /* 0x000000110300780c */ /* 0x000fe20003f04270 */
[----:B------:R-:W-:Y:S01]  /*5760*/  @P5 STG.E.U16 desc[UR36][R4.64+0x12], R29 ;  /* 0x0000121d04005986 */ /* 0x000fe2000c101524 */
        /* <DEDUP_REMOVED lines=162> */
[----:B------:R-:W-:-:S02]  /*6190*/  F2FP.BF16.F32.PACK_AB R62, RZ, R62 ;  /* 0x0000003eff3e723e */ /* 0x000fc400000010ff */
[C---:B------:R-:W-:Y:S02]  /*61a0*/  ISETP.GT.AND P5, PT, R0.reuse, RZ, P0 ;  /* 0x000000ff0000720c */ /* 0x040fe400007a4270 */
[----:B------:R-:W-:Y:S01]  /*61b0*/  F2FP.BF16.F32.PACK_AB R63, RZ, R63 ;  /* 0x0000003fff3f723e */ /* 0x000fe200000010ff */
[----:B------:R-:W-:Y:S01]  /*61c0*/  @P2 STG.E.U16 desc[UR36][R6.64+0x90], R62 ;  /* 0x0000903e06002986 */ /* 0x000fe2000c101524 */
[----:B------:R-:W-:Y:S02]  /*61d0*/  F2FP.BF16.F32.PACK_AB R64, RZ, R64 ;  /* 0x00000040ff40723e */ /* 0x000fe400000010ff */
[C---:B------:R-:W-:Y:S01]  /*61e0*/  ISETP.GT.AND P2, PT, R0.reuse, 0x8, P1 ;  /* 0x000000080000780c */ /* 0x040fe20000f44270 */
[----:B------:R-:W-:Y:S01]  /*61f0*/  @P3 STG.E.U16 desc[UR36][R6.64+0x92], R63 ;  /* 0x0000923f06003986 */ /* 0x000fe2000c101524 */
[----:B------:R-:W-:Y:S02]  /*6200*/  ISETP.GT.AND P1, PT, R3, 0x58, PT ;  /* 0x000000580300780c */ /* 0x000fe40003f24270 */
[----:B------:R-:W-:Y:S01]  /*6210*/  F2FP.BF16.F32.PACK_AB R65, RZ, R65 ;  /* 0x00000041ff41723e */ /* 0x000fe200000010ff */
[----:B------:R-:W-:Y:S01]  /*6220*/  @P4 STG.E.U16 desc[UR36][R4.64+0xa0], R64 ;  /* 0x0000a04004004986 */ /* 0x000fe2000c101524 */
[----:B------:R-:W-:-:S02]  /*6230*/  ISETP.GT.AND P3, PT, R0, 0x8, P0 ;  /* 0x000000080000780c */ /* 0x000fc40000764270 */
[----:B------:R-:W-:Y:S01]  /*6240*/  ISETP.GT.AND P0, PT, R3, 0x59, PT ;  /* 0x000000590300780c */ /* 0x000fe20003f04270 */
[----:B------:R-:W-:Y:S01]  /*6250*/  @P5 STG.E.U16 desc[UR36][R4.64+0xa2], R65 ;  /* 0x0000a24104005986 */ /* 0x000fe2000c101524 */
[C---:B------:R-:W-:Y:S02]  /*6260*/  ISETP.GT.AND P4, PT, R0.reuse, RZ, P1 ;  /* 0x000000ff0000720c */ /* 0x040fe40000f84270 */
[----:B------:R-:W-:Y:S02]  /*6270*/  F2FP.BF16.F32.PACK_AB R66, RZ, R66 ;  /* 0x00000042ff42723e */ /* 0x000fe400000010ff */
[----:B------:R-:W-:Y:S02]  /*6280*/  ISETP.GT.AND P5, PT, R0, RZ, P0 ;  /* 0x000000ff0000720c */ /* 0x000fe400007a4270 */
[----:B------:R-:W-:Y:S01]  /*6290*/  F2FP.BF16.F32.PACK_AB R67, RZ, R67 ;  /* 0x00000043ff43723e */ /* 0x000fe200000010ff */
[----:B------:R-:W-:Y:S01]  /*62a0*/  @P2 STG.E.U16 desc[UR36][R6.64+0xa0], R66 ;  /* 0x0000a04206002986 */ /* 0x000fe2000c101524 */
[----:B------:R-:W-:-:S02]  /*62b0*/  F2FP.BF16.F32.PACK_AB R68, RZ, R68 ;  /* 0x00000044ff44723e */ /* 0x000fc400000010ff */
[C---:B------:R-:W-:Y:S01]  /*62c0*/  ISETP.GT.AND P2, PT, R0.reuse, 0x8, P1 ;  /* 0x000000080000780c */ /* 0x040fe20000f44270 */
[----:B------:R-:W-:Y:S01]  /*62d0*/  @P3 STG.E.U16 desc[UR36][R6.64+0xa2], R67 ;  /* 0x0000a24306003986 */ /* 0x000fe2000c101524 */
[C---:B------:R-:W-:Y:S02]  /*62e0*/  ISETP.GT.AND P1, PT, R3.reuse, 0x60, PT ;  /* 0x000000600300780c */ /* 0x040fe40003f24270 */
[----:B------:R-:W-:Y:S01]  /*62f0*/  F2FP.BF16.F32.PACK_AB R69, RZ, R69 ;  /* 0x00000045ff45723e */ /* 0x000fe200000010ff */
[----:B------:R-:W-:Y:S01]  /*6300*/  @P4 STG.E.U16 desc[UR36][R4.64+0xb0], R68 ;  /* 0x0000b04404004986 */ /* 0x000fe2000c101524 */
[C---:B------:R-:W-:Y:S02]  /*6310*/  ISETP.GT.AND P3, PT, R0.reuse, 0x8, P0 ;  /* 0x000000080000780c */ /* 0x040fe40000764270 */
[----:B------:R-:W-:Y:S01]  /*6320*/  ISETP.GT.AND P0, PT, R3, 0x61, PT ;  /* 0x000000610300780c */ /* 0x000fe20003f04270 */
[----:B------:R-:W-:Y:S01]  /*6330*/  @P5 STG.E.U16 desc[UR36][R4.64+0xb2], R69 ;  /* 0x0000b24504005986 */ /* 0x000fe2000c101524 */
[----:B------:R-:W-:-:S02]  /*6340*/  ISETP.GT.AND P4, PT, R0, RZ, P1 ;  /* 0x000000ff0000720c */ /* 0x000fc40000f84270 */
[C---:B------:R-:W-:Y:S02]  /*6350*/  ISETP.GT.AND P5, PT, R0.reuse, RZ, P0 ;  /* 0x000000ff0000720c */ /* 0x040fe400007a4270 */
[----:B------:R-:W-:Y:S02]  /*6360*/  F2FP.BF16.F32.PACK_AB R70, RZ, R70 ;  /* 0x00000046ff46723e */ /* 0x000fe400000010ff */
[----:B------:R-:W-:Y:S02]  /*6370*/  F2FP.BF16.F32.PACK_AB R71, RZ, R71 ;  /* 0x00000047ff47723e */ /* 0x000fe400000010ff */
[----:B------:R-:W-:Y:S01]  /*6380*/  F2FP.BF16.F32.PACK_AB R72, RZ, R72 ;  /* 0x00000048ff48723e */ /* 0x000fe200000010ff */
[----:B------:R-:W-:Y:S01]  /*6390*/  @P2 STG.E.U16 desc[UR36][R6.64+0xb0], R70 ;  /* 0x0000b04606002986 */ /* 0x000fe2000c101524 */
[----:B------:R-:W-:Y:S02]  /*63a0*/  F2FP.BF16.F32.PACK_AB R73, RZ, R73 ;  /* 0x00000049ff49723e */ /* 0x000fe400000010ff */
[C---:B------:R-:W-:Y:S01]  /*63b0*/  ISETP.GT.AND P1, PT, R0.reuse, 0x8, P1 ;  /* 0x000000080000780c */ /* 0x040fe20000f24270 */
[----:B------:R-:W-:Y:S01]  /*63c0*/  @P3 STG.E.U16 desc[UR36][R6.64+0xb2], R71 ;  /* 0x0000b24706003986 */ /* 0x000fe2000c101524 */
[----:B------:R-:W-:-:S02]  /*63d0*/  ISETP.GT.AND P2, PT, R0, 0x8, P0 ;  /* 0x000000080000780c */ /* 0x000fc40000744270 */
[----:B------:R-:W-:Y:S01]  /*63e0*/  F2FP.BF16.F32.PACK_AB R74, RZ, R74 ;  /* 0x0000004aff4a723e */ /* 0x000fe200000010ff */
[----:B------:R-:W-:Y:S01]  /*63f0*/  @P4 STG.E.U16 desc[UR36][R4.64+0xc0], R72 ;  /* 0x0000c04804004986 */ /* 0x000fe2000c101524 */
[C---:B------:R-:W-:Y:S02]  /*6400*/  ISETP.GT.AND P4, PT, R3.reuse, 0x68, PT ;  /* 0x000000680300780c */ /* 0x040fe40003f84270 */
[----:B------:R-:W-:Y:S01]  /*6410*/  ISETP.GT.AND P0, PT, R3, 0x69, PT ;  /* 0x000000690300780c */ /* 0x000fe20003f04270 */
[----:B------:R-:W-:Y:S01]  /*6420*/  @P5 STG.E.U16 desc[UR36][R4.64+0xc2], R73 ;  /* 0x0000c24904005986 */ /* 0x000fe2000c101524 */
[----:B------:R-:W-:Y:S02]  /*6430*/  ISETP.GT.AND P5, PT, R0, RZ, P4 ;  /* 0x000000ff0000720c */ /* 0x000fe400027a4270 */
[----:B------:R-:W-:Y:S01]  /*6440*/  F2FP.BF16.F32.PACK_AB R75, RZ, R75 ;  /* 0x0000004bff4b723e */ /* 0x000fe200000010ff */
[----:B------:R-:W-:Y:S01]  /*6450*/  @P1 STG.E.U16 desc[UR36][R6.64+0xc0], R74 ;  /* 0x0000c04a06001986 */ /* 0x000fe2000c101524 */
[----:B------:R-:W-:-:S02]  /*6460*/  F2FP.BF16.F32.PACK_AB R76, RZ, R76 ;  /* 0x0000004cff4c723e */ /* 0x000fc400000010ff */
[C---:B------:R-:W-:Y:S01]  /*6470*/  ISETP.GT.AND P3, PT, R0.reuse, RZ, P0 ;  /* 0x000000ff0000720c */ /* 0x040fe20000764270 */
[----:B------:R-:W-:Y:S01]  /*6480*/  @P2 STG.E.U16 desc[UR36][R6.64+0xc2], R75 ;  /* 0x0000c24b06002986 */ /* 0x000fe2000c101524 */
[C---:B------:R-:W-:Y:S02]  /*6490*/  ISETP.GT.AND P4, PT, R0.reuse, 0x8, P4 ;  /* 0x000000080000780c */ /* 0x040fe40002784270 */
[----:B------:R-:W-:Y:S02]  /*64a0*/  F2FP.BF16.F32.PACK_AB R77, RZ, R77 ;  /* 0x0000004dff4d723e */ /* 0x000fe400000010ff */
[----:B------:R-:W-:Y:S01]  /*64b0*/  F2FP.BF16.F32.PACK_AB R78, RZ, R78 ;  /* 0x0000004eff4e723e */ /* 0x000fe200000010ff */
[----:B------:R-:W-:Y:S01]  /*64c0*/  @P5 STG.E.U16 desc[UR36][R4.64+0xd0], R76 ;  /* 0x0000d04c04005986 */ /* 0x000fe2000c101524 */
[----:B------:R-:W-:Y:S02]  /*64d0*/  ISETP.GT.AND P5, PT, R0, 0x8, P0 ;  /* 0x000000080000780c */ /* 0x000fe400007a4270 */
[----:B------:R-:W-:-:S02]  /*64e0*/  F2FP.BF16.F32.PACK_AB R79, RZ, R79 ;  /* 0x0000004fff4f723e */ /* 0x000fc400000010ff */
[C---:B------:R-:W-:Y:S01]  /*64f0*/  ISETP.GT.AND P2, PT, R3.reuse, 0x71, PT ;  /* 0x000000710300780c */ /* 0x040fe20003f44270 */
[----:B------:R-:W-:Y:S01]  /*6500*/  @P3 STG.E.U16 desc[UR36][R4.64+0xd2], R77 ;  /* 0x0000d24d04003986 */ /* 0x000fe2000c101524 */
[----:B------:R-:W-:Y:S02]  /*6510*/  ISETP.GT.AND P3, PT, R3, 0x70, PT ;  /* 0x000000700300780c */ /* 0x000fe40003f64270 */
[----:B------:R-:W-:Y:S01]  /*6520*/  F2FP.BF16.F32.PACK_AB R80, RZ, R80 ;  /* 0x00000050ff50723e */ /* 0x000fe200000010ff */
[----:B------:R-:W-:Y:S01]  /*6530*/  @P4 STG.E.U16 desc[UR36][R6.64+0xd0], R78 ;  /* 0x0000d04e06004986 */ /* 0x000fe2000c101524 */
[C---:B------:R-:W-:Y:S02]  /*6540*/  ISETP.GT.AND P4, PT, R0.reuse, RZ, P2 ;  /* 0x000000ff0000720c */ /* 0x040fe40001784270 */
[----:B------:R-:W-:Y:S01]  /*6550*/  F2FP.BF16.F32.PACK_AB R81, RZ, R81 ;  /* 0x00000051ff51723e */ /* 0x000fe200000010ff */
[----:B------:R-:W-:Y:S01]  /*6560*/  @P5 STG.E.U16 desc[UR36][R6.64+0xd2], R79 ;  /* 0x0000d24f06005986 */ /* 0x000fe2000c101524 */
[----:B------:R-:W-:-:S02]  /*6570*/  ISETP.GT.AND P5, PT, R0, RZ, P3 ;  /* 0x000000ff0000720c */ /* 0x000fc40001fa4270 */
[C---:B------:R-:W-:Y:S02]  /*6580*/  ISETP.GT.AND P1, PT, R3.reuse, 0x78, PT ;  /* 0x000000780300780c */ /* 0x040fe40003f24270 */
[----:B------:R-:W-:Y:S02]  /*6590*/  ISETP.GT.AND P0, PT, R3, 0x79, PT ;  /* 0x000000790300780c */ /* 0x000fe40003f04270 */
[C---:B------:R-:W-:Y:S02]  /*65a0*/  ISETP.GT.AND P3, PT, R0.reuse, 0x8, P3 ;  /* 0x000000080000780c */ /* 0x040fe40001f64270 */
[C---:B------:R-:W-:Y:S02]  /*65b0*/  ISETP.GT.AND P2, PT, R0.reuse, 0x8, P2 ;  /* 0x000000080000780c */ /* 0x040fe40001744270 */
[----:B------:R-:W-:Y:S02]  /*65c0*/  F2FP.BF16.F32.PACK_AB R82, RZ, R82 ;  /* 0x00000052ff52723e */ /* 0x000fe400000010ff */
[----:B------:R-:W-:Y:S01]  /*65d0*/  F2FP.BF16.F32.PACK_AB R83, RZ, R83 ;  /* 0x00000053ff53723e */ /* 0x000fe200000010ff */
[----:B------:R-:W-:Y:S01]  /*65e0*/  @P5 STG.E.U16 desc[UR36][R4.64+0xe0], R80 ;  /* 0x0000e05004005986 */ /* 0x000fe2000c101524 */
[----:B------:R-:W-:-:S02]  /*65f0*/  ISETP.GT.AND P5, PT, R0, RZ, P0 ;  /* 0x000000ff0000720c */ /* 0x000fc400007a4270 */
[C---:B------:R-:W-:Y:S01]  /*6600*/  ISETP.GT.AND P0, PT, R0.reuse, 0x8, P0 ;  /* 0x000000080000780c */ /* 0x040fe20000704270 */
[----:B------:R-:W-:Y:S01]  /*6610*/  @P4 STG.E.U16 desc[UR36][R4.64+0xe2], R81 ;  /* 0x0000e25104004986 */ /* 0x000fe2000c101524 */
[C---:B------:R-:W-:Y:S02]  /*6620*/  ISETP.GT.AND P4, PT, R0.reuse, RZ, P1 ;  /* 0x000000ff0000720c */ /* 0x040fe40000f84270 */
[----:B------:R-:W-:Y:S01]  /*6630*/  ISETP.GT.AND P1, PT, R0, 0x8, P1 ;  /* 0x000000080000780c */ /* 0x000fe20000f24270 */
[----:B------:R-:W-:Y:S01]  /*6640*/  @P3 STG.E.U16 desc[UR36][R6.64+0xe0], R82 ;  /* 0x0000e05206003986 */ /* 0x000fe2000c101524 */
[----:B------:R-:W-:Y:S02]  /*6650*/  F2FP.BF16.F32.PACK_AB R84, RZ, R84 ;  /* 0x00000054ff54723e */ /* 0x000fe400000010ff */
[----:B------:R-:W-:Y:S01]  /*6660*/  F2FP.BF16.F32.PACK_AB R85, RZ, R85 ;  /* 0x00000055ff55723e */ /* 0x000fe200000010ff */
[----:B------:R-:W-:Y:S01]  /*6670*/  @P2 STG.E.U16 desc[UR36][R6.64+0xe2], R83 ;  /* 0x0000e25306002986 */ /* 0x000fe2000c101524 */
[----:B------:R-:W-:-:S02]  /*6680*/  F2FP.BF16.F32.PACK_AB R86, RZ, R86 ;  /* 0x00000056ff56723e */ /* 0x000fc400000010ff */
[----:B------:R-:W-:-:S03]  /*6690*/  F2FP.BF16.F32.PACK_AB R87, RZ, R87 ;  /* 0x00000057ff57723e */ /* 0x000fc600000010ff */
[----:B------:R-:W-:Y:S04]  /*66a0*/  @P4 STG.E.U16 desc[UR36][R4.64+0xf0], R84 ;  /* 0x0000f05404004986 */ /* 0x000fe8000c101524 */
[----:B------:R0:W-:Y:S02]  /*66b0*/  @P5 STG.E.U16 desc[UR36][R4.64+0xf2], R85 ;  /* 0x0000f25504005986 */ /* 0x0001e4000c101524 */
[----:B0-----:R-:W-:Y:S02]  /*66c0*/  @P1 IMAD.MOV.U32 R4, RZ, RZ, R6 ;  /* 0x000000ffff041224 */ /* 0x001fe400078e0006 */
[----:B------:R-:W-:-:S05]  /*66d0*/  @P1 IMAD.MOV.U32 R5, RZ, RZ, R7 ;  /* 0x000000ffff051224 */ /* 0x000fca00078e0007 */
[----:B------:R0:W-:Y:S04]  /*66e0*/  @P1 STG.E.U16 desc[UR36][R4.64+0xf0], R86 ;  /* 0x0000f05604001986 */ /* 0x0001e8000c101524 */
[----:B------:R0:W-:Y:S02]  /*66f0*/  @P0 STG.E.U16 desc[UR36][R6.64+0xf2], R87 ;  /* 0x0000f25706000986 */ /* 0x0001e4000c101524 */
.L_x_162:
[----:B------:R-:W-:Y:S05]  /*6700*/  BSYNC B0 ;  /* 0x0000000000007941 */ /* 0x000fea0003800000 */
.L_x_36:
[----:B0-----:R-:W2:Y:S01]  /*6710*/  LDL.64 R4, [R1] ;  /* 0x0000000001047983 */ /* 0x001ea20000100a00 */
[----:B------:R-:W-:Y:S01]  /*6720*/  ULDC.64 UR4, c[0x0][0x650] ;  /* 0x0001940000047ab9 */ /* 0x000fe20000000a00 */
[----:B------:R-:W-:Y:S02]  /*6730*/  IMAD.U32 R0, RZ, RZ, UR44 ;  /* 0x0000002cff007e24 */ /* 0x000fe4000f8e00ff */
[----:B------:R-:W-:Y:S02]  /*6740*/  IMAD.MOV.U32 R22, RZ, RZ, -0x1 ;  /* 0xffffffffff167424 */ /* 0x000fe400078e00ff */
[----:B------:R0:W-:Y:S01]  /*6750*/  SYNCS.ARRIVE.TRANS64.A1T0 RZ, [R0+UR46], RZ ;  /* 0x000000ff00ff79a7 */ /* 0x0001e2000810002e */
[----:B-----5:R-:W-:Y:S02]  /*6760*/  IMAD.MOV.U32 R18, RZ, RZ, -0x1 ;  /* 0xffffffffff127424 */ /* 0x020fe400078e00ff */
[----:B------:R-:W-:Y:S01]  /*6770*/  IMAD.MOV.U32 R19, RZ, RZ, -0x1 ;  /* 0xffffffffff137424 */ /* 0x000fe200078e00ff */
[----:B0-----:R-:W-:-:S02]  /*6780*/  PRMT R0, RZ, 0x7610, R0 ;  /* 0x00007610ff007816 */ /* 0x001fc40000000000 */
[----:B--2---:R-:W-:-:S05]  /*6790*/  LEA R16, P0, R4, R16, 0x1 ;  /* 0x0000001004107211 */ /* 0x004fca00078008ff */
[----:B------:R-:W-:Y:S01]  /*67a0*/  IMAD.X R17, R100, 0x1, R17, P0 ;  /* 0x0000000164117824 */ /* 0x000fe200000e0611 */
[----:B------:R-:W-:-:S04]  /*67b0*/  ISETP.GE.U32.AND P0, PT, R16, UR4, PT ;  /* 0x0000000410007c0c */ /* 0x000fc8000bf06070 */
[----:B------:R-:W-:-:S13]  /*67c0*/  ISETP.GE.U32.AND.EX P0, PT, R17, UR5, PT, P0 ;  /* 0x0000000511007c0c */ /* 0x000fda000bf06100 */
[----:B------:R-:W-:Y:S05]  /*67d0*/  @P0 BRA `(.L_x_163) ;  /* 0x00000004004c0947 */ /* 0x000fea0003800000 */
[----:B-1----:R-:W0:Y:S01]  /*67e0*/  LDC.64 R10, c[0x0][0x628] ;  /* 0x00018a00ff0a7b82 */ /* 0x002e220000000a00 */
[----:B------:R-:W1:Y:S01]  /*67f0*/  S2R R12, SR_CTAID.X ;  /* 0x00000000000c7919 */ /* 0x000e620000002500 */
[----:B------:R-:W-:Y:S02]  /*6800*/  IMAD.MOV.U32 R8, RZ, RZ, R16 ;  /* 0x000000ffff087224 */ /* 0x000fe400078e0010 */
[----:B------:R-:W-:Y:S01]  /*6810*/  IMAD.MOV.U32 R9, RZ, RZ, R17 ;  /* 0x000000ffff097224 */ /* 0x000fe200078e0011 */
[----:B------:R-:W2:Y:S03]  /*6820*/  S2R R18, SR_CTAID.Y ;  /* 0x0000000000127919 */ /* 0x000ea60000002600 */
[----:B------:R-:W1:Y:S08]  /*6830*/  LDC R0, c[0x0][0x630] ;  /* 0x00018c00ff007b82 */ /* 0x000e700000000800 */
[----:B------:R-:W1:Y:S01]  /*6840*/  LDC.64 R14, c[0x0][0x620] ;  /* 0x00018800ff0e7b82 */ /* 0x000e620000000a00 */
[----:B0-----:R-:W-:-:S04]  /*6850*/  ISETP.NE.U32.AND P0, PT, R10, RZ, PT ;  /* 0x000000ff0a00720c */ /* 0x001fc80003f05070 */
[----:B------:R-:W-:-:S13]  /*6860*/  ISETP.NE.AND.EX P0, PT, R11, RZ, PT, P0 ;  /* 0x000000ff0b00720c */ /* 0x000fda0003f05300 */
[----:B-12---:R-:W-:Y:S05]  /*6870*/  @!P0 BRA `(.L_x_164) ;  /* 0x0000000000288947 */ /* 0x006fea0003800000 */
[----:B------:R-:W0:Y:S02]  /*6880*/  LDC R3, c[0x0][0x634] ;  /* 0x00018d00ff037b82 */ /* 0x000e240000000800 */
[----:B0-----:R-:W-:-:S05]  /*6890*/  IADD3 R3, P0, R16, R3, RZ ;  /* 0x0000000310037210 */ /* 0x001fca0007f1e0ff */
[----:B------:R-:W-:-:S04]  /*68a0*/  IMAD.X R13, RZ, RZ, R17, P0 ;  /* 0x000000ffff0d7224 */ /* 0x000fc800000e0611 */
[----:B------:R-:W-:-:S04]  /*68b0*/  IMAD.WIDE.U32 R4, R13, R10, RZ ;  /* 0x0000000a0d047225 */ /* 0x000fc800078e00ff */
[----:B---34-:R-:W-:-:S04]  /*68c0*/  IMAD.WIDE.U32 R6, P0, R3, R11, R4 ;  /* 0x0000000b03067225 */ /* 0x018fc80007800004 */
[----:B------:R-:W-:-:S04]  /*68d0*/  IMAD.WIDE.U32 R4, R3, R10, RZ ;  /* 0x0000000a03047225 */ /* 0x000fc800078e00ff */
[----:B------:R-:W-:Y:S01]  /*68e0*/  IMAD.X R9, RZ, RZ, RZ, P0 ;  /* 0x000000ffff097224 */ /* 0x000fe200000e06ff */
[----:B------:R-:W-:Y:S01]  /*68f0*/  IADD3 RZ, P0, R5, R6, RZ ;  /* 0x0000000605ff7210 */ /* 0x000fe20007f1e0ff */
[----:B------:R-:W-:-:S04]  /*6900*/  IMAD.MOV.U32 R8, RZ, RZ, R7 ;  /* 0x000000ffff087224 */ /* 0x000fc800078e0007 */
[----:B------:R-:W-:-:S08]  /*6910*/  IMAD.WIDE.U32.X R8, R13, R11, R8, P0 ;  /* 0x0000000b0d087225 */ /* 0x000fd000000e0408 */
.L_x_164:
[-CC-:B------:R-:W-:Y:S01]  /*6920*/  SHF.R.U64 R19, R8, R0.reuse, R9.reuse ;  /* 0x0000000008137219 */ /* 0x180fe20000001209 */
[----:B------:R-:W0:Y:S01]  /*6930*/  LDC.64 R24, c[0x0][0x640] ;  /* 0x00019000ff187b82 */ /* 0x000e220000000a00 */
[----:B------:R-:W-:Y:S01]  /*6940*/  SHF.R.U32.HI R0, RZ, R0, R9 ;  /* 0x00000000ff007219 */ /* 0x000fe20000011609 */
[----:B------:R-:W-:Y:S01]  /*6950*/  ULDC UR4, c[0x0][0x150] ;  /* 0x0000540000047ab9 */ /* 0x000fe20000000800 */
[----:B------:R-:W-:Y:S02]  /*6960*/  IADD3 R3, P0, RZ, -R19, RZ ;  /* 0x80000013ff037210 */ /* 0x000fe40007f1e0ff */
[----:B---34-:R-:W-:-:S03]  /*6970*/  I2FP.F32.U32 R7, R12 ;  /* 0x0000000c00077245 */ /* 0x018fc60000201000 */
[----:B------:R-:W1:Y:S01]  /*6980*/  LDC R6, c[0x0][0x618] ;  /* 0x00018600ff067b82 */ /* 0x000e620000000800 */
[----:B------:R-:W-:Y:S02]  /*6990*/  IMAD.X R5, RZ, RZ, ~R0, P0 ;  /* 0x000000ffff057224 */ /* 0x000fe400000e0e00 */
[----:B------:R-:W-:Y:S01]  /*69a0*/  FMUL R7, R7, UR4 ;  /* 0x0000000407077c20 */ /* 0x000fe20008400000 */
[----:B------:R-:W-:Y:S01]  /*69b0*/  ULDC UR4, c[0x0][0x154] ;  /* 0x0000550000047ab9 */ /* 0x000fe20000000800 */
[-C--:B------:R-:W-:Y:S02]  /*69c0*/  IMAD R0, R5, R14.reuse, RZ ;  /* 0x0000000e05007224 */ /* 0x080fe400078e02ff */
[C---:B------:R-:W-:Y:S01]  /*69d0*/  IMAD.WIDE.U32 R4, R3.reuse, R14, R16 ;  /* 0x0000000e03047225 */ /* 0x040fe200078e0010 */
[----:B------:R-:W2:Y:S01]  /*69e0*/  LDC R8, c[0x0][0x608] ;  /* 0x00018200ff087b82 */ /* 0x000ea20000000800 */
[----:B------:R-:W3:Y:S02]  /*69f0*/  F2I.U32.TRUNC.NTZ R7, R7 ;  /* 0x0000000700077305 */ /* 0x000ee4000020f000 */
[----:B------:R-:W-:Y:S01]  /*6a00*/  IMAD R3, R3, R15, R0 ;  /* 0x0000000f03037224 */ /* 0x000fe200078e0200 */
[----:B------:R-:W-:-:S03]  /*6a10*/  I2FP.F32.U32 R0, R18 ;  /* 0x0000001200007245 */ /* 0x000fc60000201000 */
[----:B------:R-:W-:Y:S01]  /*6a20*/  IMAD.IADD R3, R5, 0x1, R3 ;  /* 0x0000000105037824 */ /* 0x000fe200078e0203 */
[----:B------:R-:W4:Y:S01]  /*6a30*/  LDC R11, c[0x0][0x658] ;  /* 0x00019600ff0b7b82 */ /* 0x000f220000000800 */
[----:B0-----:R-:W-:-:S04]  /*6a40*/  ISETP.NE.U32.AND P0, PT, R24, RZ, PT ;  /* 0x000000ff1800720c */ /* 0x001fc80003f05070 */
[----:B------:R-:W-:-:S03]  /*6a50*/  ISETP.NE.AND.EX P0, PT, R25, RZ, PT, P0 ;  /* 0x000000ff1900720c */ /* 0x000fc60003f05300 */
[----:B------:R-:W0:Y:S01]  /*6a60*/  LDC R9, c[0x0][0x144] ;  /* 0x00005100ff097b82 */ /* 0x000e220000000800 */
[-C--:B-1----:R-:W-:Y:S01]  /*6a70*/  SHF.R.U64 R10, R4, R6.reuse, R3 ;  /* 0x00000006040a7219 */ /* 0x082fe20000001203 */
[----:B---3--:R-:W-:Y:S01]  /*6a80*/  IMAD.MOV R7, RZ, RZ, -R7 ;  /* 0x000000ffff077224 */ /* 0x008fe200078e0a07 */
[----:B------:R-:W-:Y:S01]  /*6a90*/  SHF.R.U32.HI R3, RZ, R6, R3 ;  /* 0x00000006ff037219 */ /* 0x000fe20000011603 */
[----:B------:R-:W-:-:S04]  /*6aa0*/  FMUL R6, R0, UR4 ;  /* 0x0000000400067c20 */ /* 0x000fc80008400000 */
[----:B------:R-:W1:Y:S01]  /*6ab0*/  LDC R21, c[0x0][0x148] ;  /* 0x00005200ff157b82 */ /* 0x000e620000000800 */
[----:B------:R3:W0:Y:S01]  /*6ac0*/  F2I.U32.TRUNC.NTZ R14, R6 ;  /* 0x00000006000e7305 */ /* 0x000622000020f000 */
[-CC-:B--2---:R-:W-:Y:S02]  /*6ad0*/  SHF.R.U64 R13, R10, R8.reuse, R3.reuse ;  /* 0x000000080a0d7219 */ /* 0x184fe40000001203 */
[----:B------:R-:W-:-:S04]  /*6ae0*/  SHF.R.U32.HI R0, RZ, R8, R3 ;  /* 0x00000008ff007219 */ /* 0x000fc80000011603 */
[----:B------:R-:W2:Y:S01]  /*6af0*/  LDC R20, c[0x0][0x648] ;  /* 0x00019200ff147b82 */ /* 0x000ea20000000800 */
[-CC-:B----4-:R-:W-:Y:S02]  /*6b00*/  SHF.R.U64 R15, R13, R11.reuse, R0.reuse ;  /* 0x0000000b0d0f7219 */ /* 0x190fe40000001200 */
[----:B------:R-:W-:-:S03]  /*6b10*/  SHF.R.U32.HI R5, RZ, R11, R0 ;  /* 0x0000000bff057219 */ /* 0x000fc60000011600 */
[----:B------:R-:W-:Y:S02]  /*6b20*/  IMAD.MOV.U32 R4, RZ, RZ, R15 ;  /* 0x000000ffff047224 */ /* 0x000fe400078e000f */
[----:B------:R-:W4:Y:S01]  /*6b30*/  LDC R26, c[0x0][0x638] ;  /* 0x00018e00ff1a7b82 */ /* 0x000f220000000800 */
[----:B0-----:R-:W-:-:S07]  /*6b40*/  IMAD R22, R9, R7, R12 ;  /* 0x0000000709167224 */ /* 0x001fce00078e020c */
[----:B------:R-:W0:Y:S08]  /*6b50*/  LDC R27, c[0x0][0x610] ;  /* 0x00018400ff1b7b82 */ /* 0x000e300000000800 */
[----:B------:R-:W0:Y:S01]  /*6b60*/  LDC R28, c[0x0][0x600] ;  /* 0x00018000ff1c7b82 */ /* 0x000e220000000800 */
[----:B-123--:R-:W-:Y:S05]  /*6b70*/  @!P0 BRA `(.L_x_165) ;  /* 0x0000000000288947 */ /* 0x00efea0003800000 */
[----:B------:R-:W1:Y:S02]  /*6b80*/  LDC R0, c[0x0][0x64c] ;  /* 0x00019300ff007b82 */ /* 0x000e640000000800 */
[----:B-1----:R-:W-:-:S05]  /*6b90*/  IADD3 R3, P0, R15, R0, RZ ;  /* 0x000000000f037210 */ /* 0x002fca0007f1e0ff */
        /* <DEDUP_REMOVED lines=8> */
.L_x_165:
[----:B------:R-:W-:Y:S01]  /*6c20*/  ISETP.NE.AND P0, PT, R2, 0x1, PT ;  /* 0x000000010200780c */ /* 0x000fe20003f05270 */
[----:B------:R-:W-:Y:S01]  /*6c30*/  IMAD.MOV R14, RZ, RZ, -R14 ;  /* 0x000000ffff0e7224 */ /* 0x000fe200078e0a0e */
[----:B------:R-:W-:Y:S02]  /*6c40*/  SHF.R.U64 R0, R4, R20, R5 ;  /* 0x0000001404007219 */ /* 0x000fe40000001205 */
[----:B------:R-:W-:Y:S02]  /*6c50*/  LOP3.LUT R3, R13, R102, RZ, 0xc0, !PT ;  /* 0x000000660d037212 */ /* 0x000fe400078ec0ff */
[----:B------:R-:W-:Y:S01]  /*6c60*/  LOP3.LUT R5, R10, R101, RZ, 0xc0, !PT ;  /* 0x000000650a057212 */ /* 0x000fe200078ec0ff */
[----:B------:R-:W-:Y:S02]  /*6c70*/  IMAD.MOV R4, RZ, RZ, -R0 ;  /* 0x000000ffff047224 */ /* 0x000fe400078e0a00 */
[----:B------:R-:W-:Y:S02]  /*6c80*/  IMAD R3, R98, R0, R3 ;  /* 0x0000000062037224 */ /* 0x000fe400078e0203 */
[----:B----4-:R-:W-:-:S02]  /*6c90*/  IMAD R0, R4, R26, R15 ;  /* 0x0000001a04007224 */ /* 0x010fc400078e020f */
[----:B------:R-:W-:Y:S02]  /*6ca0*/  @P0 IMAD R22, R21, R14, R18 ;  /* 0x0000000e15160224 */ /* 0x000fe400078e0212 */
[----:B------:R-:W-:Y:S02]  /*6cb0*/  IMAD.MOV.U32 R4, RZ, RZ, 0x1 ;  /* 0x00000001ff047424 */ /* 0x000fe400078e00ff */
[----:B0-----:R-:W-:Y:S02]  /*6cc0*/  IMAD R22, R3, R27, R22 ;  /* 0x0000001b03167224 */ /* 0x001fe400078e0216 */
[----:B------:R-:W-:Y:S01]  /*6cd0*/  IMAD R3, R0, R28, R5 ;  /* 0x0000001c00037224 */ /* 0x000fe200078e0205 */
[----:B------:R-:W-:-:S04]  /*6ce0*/  PRMT R0, R4, 0x7610, R0 ;  /* 0x0000761004007816 */ /* 0x000fc80000000000 */
[----:B------:R-:W-:Y:S02]  /*6cf0*/  SEL R18, R3, R22, !P0 ;  /* 0x0000001603127207 */ /* 0x000fe40004000000 */
[----:B------:R-:W-:-:S07]  /*6d00*/  SEL R22, R22, R3, !P0 ;  /* 0x0000000316167207 */ /* 0x000fce0004000000 */
.L_x_163:
[----:B------:R-:W-:Y:S01]  /*6d10*/  LOP3.LUT P0, RZ, R0, 0xff, RZ, 0xc0, !PT ;  /* 0x000000ff00ff7812 */ /* 0x000fe2000780c0ff */
[----:B------:R-:W-:Y:S01]  /*6d20*/  UIMAD.WIDE.U32 UR4, UR38, -0x33333333, URZ ;  /* 0xcccccccd260478a5 */ /* 0x000fe2000f8e003f */
[----:B------:R-:W-:-:S03]  /*6d30*/  LOP3.LUT R105, R105, 0x1, RZ, 0x3c, !PT ;  /* 0x0000000169697812 */ /* 0x000fc600078e3cff */
[----:B------:R-:W-:-:S04]  /*6d40*/  USHF.R.U32.HI UR4, URZ, 0x2, UR5 ;  /* 0x000000023f047899 */ /* 0x000fc80008011605 */
[----:B------:R-:W-:-:S04]  /*6d50*/  UIMAD UR38, UR4, -0x5, UR38 ;  /* 0xfffffffb042678a4 */ /* 0x000fc8000f8e0226 */
[----:B------:R-:W-:Y:S08]  /*6d60*/  @P0 BRA `(.L_x_166) ;  /* 0xffffffa8008c0947 */ /* 0x000ff0000383ffff */
[----:B------:R-:W-:Y:S05]  /*6d70*/  EXIT ;  /* 0x000000000000794d */ /* 0x000fea0003800000 */
.L_x_17:
[----:B------:R-:W-:-:S08]  /*6d80*/  ISETP.NE.AND P0, PT, R9, RZ, PT ;  /* 0x000000ff0900720c */ /* 0x000fd00003f05270 */
[----:B0-----:R-:W0:-:S00]  /*6d90*/  USETMAXREG.DEALLOC.CTAPOOL 0x28 ;  /* 0x00000028000079c8 */ /* 0x001e0000080e0500 */
[----:B------:R-:W-:Y:S05]  /*6da0*/  @P0 EXIT ;  /* 0x000000000000094d */ /* 0x000fea0003800000 */
[----:B0-----:R-:W-:Y:S01]  /*6db0*/  LOP3.LUT P0, RZ, R3, 0xff, RZ, 0xc0, !PT ;  /* 0x000000ff03ff7812 */ /* 0x001fe2000780c0ff */
[----:B------:R-:W-:Y:S02]  /*6dc0*/  IMAD.MOV.U32 R3, RZ, RZ, 0x1 ;  /* 0x00000001ff037424 */ /* 0x000fe400078e00ff */
[----:B------:R-:W-:-:S10]  /*6dd0*/  IMAD.MOV.U32 R8, RZ, RZ, RZ ;  /* 0x000000ffff087224 */ /* 0x000fd400078e00ff */
[----:B------:R-:W-:Y:S05]  /*6de0*/  @!P0 BRA `(.L_x_167) ;  /* 0x0000000c00988947 */ /* 0x000fea0003800000 */
[----:B------:R-:W0:Y:S01]  /*6df0*/  S2UR UR5, SR_CgaCtaId ;  /* 0x00000000000579c3 */ /* 0x000e220000008800 */
[----:B------:R-:W-:Y:S01]  /*6e00*/  UMOV UR7, 0x1 ;  /* 0x0000000100077882 */ /* 0x000fe20000000000 */
[----:B------:R-:W-:Y:S01]  /*6e10*/  LOP3.LUT P0, RZ, R4, 0x1f, RZ, 0xc0, !PT ;  /* 0x0000001f04ff7812 */ /* 0x000fe2000780c0ff */
[----:B------:R-:W-:Y:S01]  /*6e20*/  ULDC UR14, c[0x0][0x658] ;  /* 0x00019600000e7ab9 */ /* 0x000fe20000000800 */
[----:B------:R-:W-:Y:S01]  /*6e30*/  UMOV UR6, 0xffffffff ;  /* 0xffffffff00067882 */ /* 0x000fe20000000000 */
[----:B------:R-:W-:Y:S01]  /*6e40*/  BSSY B0, `(.L_x_167) ;  /* 0x00000e0000007945 */ /* 0x000fe20003800000 */
[----:B------:R-:W-:Y:S01]  /*6e50*/  USHF.L.U32 UR6, UR6, UR14, URZ ;  /* 0x0000000e06067299 */ /* 0x000fe2000800063f */
[C---:B------:R-:W-:Y:S01]  /*6e60*/  ISETP.NE.AND P2, PT, R5.reuse, RZ, PT ;  /* 0x000000ff0500720c */ /* 0x040fe20003f45270 */
[----:B------:R-:W-:Y:S01]  /*6e70*/  IMAD.MOV.U32 R10, RZ, RZ, 0x1 ;  /* 0x00000001ff0a7424 */ /* 0x000fe200078e00ff */
[----:B------:R-:W-:Y:S01]  /*6e80*/  ISETP.NE.OR P0, PT, R5, RZ, !P0 ;  /* 0x000000ff0500720c */ /* 0x000fe20004705670 */
[----:B------:R-:W-:Y:S01]  /*6e90*/  IMAD.MOV.U32 R3, RZ, RZ, 0x1 ;  /* 0x00000001ff037424 */ /* 0x000fe200078e00ff */
[----:B------:R-:W-:Y:S01]  /*6ea0*/  LOP3.LUT R9, R23, 0x2, RZ, 0xfc, !PT ;  /* 0x0000000217097812 */ /* 0x000fe200078efcff */
[----:B------:R-:W-:Y:S01]  /*6eb0*/  IMAD.MOV.U32 R8, RZ, RZ, RZ ;  /* 0x000000ffff087224 */ /* 0x000fe200078e00ff */
[----:B------:R-:W-:Y:S01]  /*6ec0*/  ULDC UR13, c[0x0][0x600] ;  /* 0x00018000000d7ab9 */ /* 0x000fe20000000800 */
[----:B------:R-:W-:Y:S01]  /*6ed0*/  UMOV UR29, 0x5 ;  /* 0x00000005001d7882 */ /* 0x000fe20000000000 */
[----:B------:R-:W-:-:S02]  /*6ee0*/  UIADD3 UR31, UR40, 0x1, URZ ;  /* 0x00000001281f7890 */ /* 0x000fc4000fffe03f */
[----:B------:R-:W-:Y:S02]  /*6ef0*/  UIADD3 UR13, UR13, -0x1, URZ ;  /* 0xffffffff0d0d7890 */ /* 0x000fe4000fffe03f */
[----:B------:R-:W-:Y:S02]  /*6f00*/  USHF.L.U32 UR14, UR7, UR14, URZ ;  /* 0x0000000e070e7299 */ /* 0x000fe4000800063f */
[----:B------:R-:W-:Y:S01]  /*6f10*/  ULOP3.LUT UR22, URZ, UR6, URZ, 0x33, !UPT ;  /* 0x000000063f167292 */ /* 0x000fe2000f8e333f */
[----:B------:R-:W-:Y:S01]  /*6f20*/  ULDC.64 UR38, c[0x0][0x198] ;  /* 0x0000660000267ab9 */ /* 0x000fe20000000a00 */
[----:B0-----:R-:W-:Y:S02]  /*6f30*/  ULOP3.LUT UR4, UR5, 0x1, URZ, 0xc0, !UPT ;  /* 0x0000000105047892 */ /* 0x001fe4000f8ec03f */
[----:B------:R-:W-:Y:S02]  /*6f40*/  USHF.R.U32.HI UR37, URZ, 0x1, UR5 ;  /* 0x000000013f257899 */ /* 0x000fe40008011605 */
[----:B------:R-:W-:-:S02]  /*6f50*/  USHF.L.U32 UR15, UR5, 0x6, URZ ;  /* 0x00000006050f7899 */ /* 0x000fc4000800063f */
[----:B------:R-:W-:Y:S02]  /*6f60*/  USHF.L.U32 UR21, UR5, 0xc, URZ ;  /* 0x0000000c05157899 */ /* 0x000fe4000800063f */
[----:B------:R-:W-:Y:S02]  /*6f70*/  ULOP3.LUT UR5, UR5, 0xfffffffe, URZ, 0xc0, !UPT ;  /* 0xfffffffe05057892 */ /* 0x000fe4000f8ec03f */
[----:B------:R-:W-:Y:S02]  /*6f80*/  UISETP.GT.U32.AND UP0, UPT, UR4, 0xffff, UPT ;  /* 0x0000ffff0400788c */ /* 0x000fe4000bf04070 */
[----:B------:R-:W-:Y:S02]  /*6f90*/  USHF.L.U32 UR23, UR7, UR5, URZ ;  /* 0x0000000507177299 */ /* 0x000fe4000800063f */
[----:B------:R-:W-:Y:S02]  /*6fa0*/  ULOP3.LUT UR5, UR5, 0x1, URZ, 0xfc, !UPT ;  /* 0x0000000105057892 */ /* 0x000fe4000f8efc3f */
[----:B------:R-:W-:-:S02]  /*6fb0*/  USEL UR4, UR4, 0xffff, !UP0 ;  /* 0x0000ffff04047887 */ /* 0x000fc4000c000000 */
[----:B------:R-:W-:Y:S02]  /*6fc0*/  USHF.L.U32 UR5, UR7, UR5, URZ ;  /* 0x0000000507057299 */ /* 0x000fe4000800063f */
[----:B------:R-:W-:Y:S02]  /*6fd0*/  ULOP3.LUT UR4, UR4, 0xffff, URZ, 0xc0, !UPT ;  /* 0x0000ffff04047892 */ /* 0x000fe4000f8ec03f */
[----:B------:R-:W-:Y:S02]  /*6fe0*/  ULOP3.LUT UR15, UR15, 0x40, URZ, 0xc0, !UPT ;  /* 0x000000400f0f7892 */ /* 0x000fe4000f8ec03f */
[----:B------:R-:W-:Y:S02]  /*6ff0*/  ULOP3.LUT UR21, UR21, 0x1000, URZ, 0xc0, !UPT ;  /* 0x0000100015157892 */ /* 0x000fe4000f8ec03f */
[----:B------:R-:W-:Y:S02]  /*7000*/  ULOP3.LUT UR23, UR23, UR5, URZ, 0xfc, !UPT ;  /* 0x0000000517177292 */ /* 0x000fe4000f8efc3f */
[----:B------:R-:W-:-:S12]  /*7010*/  USHF.L.U32 UR29, UR29, UR4, URZ ;  /* 0x000000041d1d7299 */ /* 0x000fd8000800063f */
.L_x_179:
[----:B------:R-:W-:-:S03]  /*7020*/  UMOV UR4, 0xffffffff ;  /* 0xffffffff00047882 */ /* 0x000fc60000000000 */
[----:B------:R-:W-:Y:S05]  /*7030*/  BRA.DIV UR4, `(.L_x_168) ;  /* 0x0000001204447947 */ /* 0x000fea000b800000 */
[----:B------:R-:W-:-:S13]  /*7040*/  ELECT P6, URZ, PT ;  /* 0x00000000003f782f */ /* 0x000fda00038c0000 */
.L_x_193:
[----:B------:R-:W0:Y:S01]  /*7050*/  LDC R4, c[0x0][0x28c] ;  /* 0x0000a300ff047b82 */ /* 0x000e220000000800 */
[----:B------:R-:W-:Y:S01]  /*7060*/  BSSY B1, `(.L_x_169) ;  /* 0x0000049000017945 */ /* 0x000fe20003800000 */
[----:B0-----:R-:W-:-:S13]  /*7070*/  ISETP.LT.OR P6, PT, R4, 0x1, !P6 ;  /* 0x000000010400780c */ /* 0x001fda00077c1670 */
[----:B------:R-:W-:Y:S05]  /*7080*/  @P6 BRA `(.L_x_170) ;  /* 0x0000000400186947 */ /* 0x000fea0003800000 */
[----:B------:R-:W-:Y:S01]  /*7090*/  LEA R22, R22, UR37, 0x1 ;  /* 0x0000002516167c11 */ /* 0x000fe2000f8e08ff */
[----:B------:R-:W-:Y:S01]  /*70a0*/  IMAD.MOV.U32 R13, RZ, RZ, RZ ;  /* 0x000000ffff0d7224 */ /* 0x000fe200078e00ff */
[----:B------:R-:W-:Y:S01]  /*70b0*/  LEA R18, R18, UR15, 0x7 ;  /* 0x0000000f12127c11 */ /* 0x000fe2000f8e38ff */
[----:B------:R-:W-:Y:S02]  /*70c0*/  IMAD.U32 R14, RZ, RZ, UR31 ;  /* 0x0000001fff0e7e24 */ /* 0x000fe4000f8e00ff */
[----:B------:R-:W-:Y:S02]  /*70d0*/  IMAD.MOV.U32 R4, RZ, RZ, R3 ;  /* 0x000000ffff047224 */ /* 0x000fe400078e0003 */
[----:B------:R-:W-:Y:S02]  /*70e0*/  IMAD.MOV.U32 R5, RZ, RZ, R8 ;  /* 0x000000ffff057224 */ /* 0x000fe400078e0008 */
[----:B------:R-:W-:-:S07]  /*70f0*/  IMAD.SHL.U32 R22, R22, 0x20, RZ ;  /* 0x0000002016167824 */ /* 0x000fce00078e00ff */
.L_x_174:
[----:B------:R-:W0:Y:S01]  /*7100*/  S2R R7, SR_CgaCtaId ;  /* 0x0000000000077919 */ /* 0x000e220000008800 */
[----:B------:R-:W-:-:S04]  /*7110*/  MOV R6, 0x400 ;  /* 0x0000040000067802 */ /* 0x000fc80000000f00 */
[----:B0-----:R-:W-:Y:S02]  /*7120*/  LEA R12, R7, R6, 0x18 ;  /* 0x00000006070c7211 */ /* 0x001fe400078ec0ff */
[----:B------:R-:W-:Y:S01]  /*7130*/  SHF.L.U32 R6, R4, 0x1f, RZ ;  /* 0x0000001f04067819 */ /* 0x000fe200000006ff */
[----:B------:R-:W0:Y:S02]  /*7140*/  @!P2 LDC R7, c[0x0][0x500] ;  /* 0x00014000ff07ab82 */ /* 0x000e240000000800 */
[----:B------:R-:W-:-:S04]  /*7150*/  IMAD R11, R5, 0x8, R12 ;  /* 0x00000008050b7824 */ /* 0x000fc800078e020c */
[----:B------:R-:W1:Y:S02]  /*7160*/  SYNCS.PHASECHK.TRANS64.TRYWAIT P1, [R11+URZ+0x28], R6 ;  /* 0x000028060b0075a7 */ /* 0x000e64000802017f */
[----:B-1----:R-:W-:Y:S05]  /*7170*/  @!P1 BRA `(.L_x_171) ;  /* 0x0000001000149947 */ /* 0x002fea0003800000 */
.L_x_194:
[----:B-1----:R-:W-:Y:S01]  /*7180*/  PRMT R6, R9, 0x9910, RZ ;  /* 0x0000991009067816 */ /* 0x002fe200000000ff */
[----:B0-----:R0:W-:Y:S03]  /*7190*/  @!P2 SYNCS.ARRIVE.TRANS64 RZ, [R11+URZ], R7 ;  /* 0x000000070bffa9a7 */ /* 0x0011e6000800003f */
[----:B------:R-:W-:-:S13]  /*71a0*/  ISETP.NE.AND P1, PT, R6, 0x2, PT ;  /* 0x000000020600780c */ /* 0x000fda0003f25270 */
[----:B0-----:R-:W-:Y:S05]  /*71b0*/  @P1 BRA `(.L_x_172) ;  /* 0x0000000000041947 */ /* 0x001fea0003800000 */
[----:B------:R-:W-:Y:S01]  /*71c0*/  BPT.TRAP 0x1 ;  /* 0x000000040000795c */ /* 0x000fe20000300000 */
.L_x_172:
[----:B------:R-:W-:Y:S05]  /*71d0*/  @P0 BRA `(.L_x_173) ;  /* 0x0000000000040947 */ /* 0x000fea0003800000 */
[----:B------:R-:W-:Y:S01]  /*71e0*/  BPT.TRAP 0x1 ;  /* 0x000000040000795c */ /* 0x000fe20000300000 */
.L_x_173:
[C---:B------:R-:W-:Y:S01]  /*71f0*/  LEA R6, R5.reuse, UR37, 0x2 ;  /* 0x0000002505067c11 */ /* 0x040fe2000f8e10ff */
[----:B------:R-:W-:Y:S01]  /*7200*/  VIADD R14, R14, 0xffffffff ;  /* 0xffffffff0e0e7836 */ /* 0x000fe20000000000 */
[----:B------:R-:W-:Y:S01]  /*7210*/  LEA R7, R5, UR21, 0xe ;  /* 0x0000001505077c11 */ /* 0x000fe2000f8e70ff */
[----:B------:R-:W-:Y:S01]  /*7220*/  UIADD3 UR4, UP0, UR38, 0xf0, URZ ;  /* 0x000000f026047890 */ /* 0x000fe2000ff1e03f */
[----:B------:R-:W-:Y:S01]  /*7230*/  R2UR UR34, R13 ;  /* 0x000000000d2272ca */ /* 0x000fe200000e0000 */
[----:B------:R-:W-:Y:S01]  /*7240*/  IMAD.SHL.U32 R6, R6, 0x800, RZ ;  /* 0x0000080006067824 */ /* 0x000fe200078e00ff */
[----:B------:R-:W-:Y:S01]  /*7250*/  R2UR UR33, R11 ;  /* 0x000000000b2172ca */ /* 0x000fe200000e0000 */
[--C-:B------:R-:W-:Y:S01]  /*7260*/  IMAD R7, R7, 0x2, R12.reuse ;  /* 0x0000000207077824 */ /* 0x100fe200078e020c */
[----:B------:R-:W-:Y:S01]  /*7270*/  R2UR UR36, R19 ;  /* 0x00000000132472ca */ /* 0x000fe200000e0000 */
[----:B------:R-:W-:Y:S01]  /*7280*/  IMAD R6, R6, 0x2, R12 ;  /* 0x0000000206067824 */ /* 0x000fe200078e020c */
[----:B------:R-:W-:Y:S01]  /*7290*/  R2UR UR35, R22 ;  /* 0x00000000162372ca */ /* 0x000fe200000e0000 */
[----:B------:R-:W-:Y:S01]  /*72a0*/  UIADD3 UR42, UP1, UR38, 0x1f0, URZ ;  /* 0x000001f0262a7890 */ /* 0x000fe2000ff3e03f */
[----:B------:R-:W-:Y:S01]  /*72b0*/  R2UR UR8, R7 ;  /* 0x00000000070872ca */ /* 0x000fe200000e0000 */
[----:B------:R-:W-:Y:S01]  /*72c0*/  UIADD3.X UR5, URZ, UR39, URZ, UP0, !UPT ;  /* 0x000000273f057290 */ /* 0x000fe200087fe43f */
[----:B------:R-:W-:Y:S01]  /*72d0*/  R2UR UR24, R6 ;  /* 0x00000000061872ca */ /* 0x000fe200000e0000 */
[----:B------:R-:W-:Y:S01]  /*72e0*/  UPRMT UR30, URZ, 0x5410, UR29 ;  /* 0x000054103f1e7896 */ /* 0x000fe2000800001d */
[----:B------:R-:W-:Y:S01]  /*72f0*/  R2UR UR19, R18 ;  /* 0x00000000121372ca */ /* 0x000fe200000e0000 */
[----:B------:R-:W-:Y:S01]  /*7300*/  UIADD3 UR26, UR34, 0x40, URZ ;  /* 0x00000040221a7890 */ /* 0x000fe2000fffe03f */
[----:B------:R-:W-:Y:S01]  /*7310*/  ISETP.GT.AND P3, PT, R14, 0x1, PT ;  /* 0x000000010e00780c */ /* 0x000fe20003f64270 */
[----:B------:R-:W-:Y:S01]  /*7320*/  UIADD3.X UR43, URZ, UR39, URZ, UP1, !UPT ;  /* 0x000000273f2b7290 */ /* 0x000fe20008ffe43f */
[----:B------:R-:W-:Y:S01]  /*7330*/  VIADD R5, R5, 0x1 ;  /* 0x0000000105057836 */ /* 0x000fe20000000000 */
[----:B------:R-:W-:Y:S01]  /*7340*/  UPRMT UR41, URZ, 0x5410, UR23 ;  /* 0x000054103f297896 */ /* 0x000fe20008000017 */
[----:B------:R-:W-:Y:S01]  /*7350*/  VIADD R13, R13, 0x80 ;  /* 0x000000800d0d7836 */ /* 0x000fe20000000000 */
[----:B------:R-:W-:Y:S01]  /*7360*/  UMOV UR6, 0x0 ;  /* 0x0000000000067882 */ /* 0x000fe20000000000 */
[----:B------:R-:W-:Y:S01]  /*7370*/  UMOV UR7, 0x10000000 ;  /* 0x1000000000077882 */ /* 0x000fe20000000000 */
[----:B------:R-:W-:Y:S01]  /*7380*/  UIADD3 UR16, UR8, 0x14180, URZ ;  /* 0x0001418008107890 */ /* 0x000fe2000fffe03f */
[----:B------:R-:W-:Y:S01]  /*7390*/  ISETP.NE.AND P1, PT, R5, 0x5, PT ;  /* 0x000000050500780c */ /* 0x000fe20003f25270 */
[----:B------:R-:W-:-:S02]  /*73a0*/  UIADD3 UR32, UR24, 0x180, URZ ;  /* 0x0000018018207890 */ /* 0x000fc4000fffe03f */
[----:B------:R-:W-:Y:S01]  /*73b0*/  UIADD3 UR24, UR24, 0x2180, URZ ;  /* 0x0000218018187890 */ /* 0x000fe2000fffe03f */
[----:B------:R-:W-:Y:S01]  /*73c0*/  SEL R7, RZ, 0x1, P1 ;  /* 0x00000001ff077807 */ /* 0x000fe20000800000 */
[----:B------:R-:W-:Y:S01]  /*73d0*/  UIADD3 UR8, UR8, 0x18180, URZ ;  /* 0x0001818008087890 */ /* 0x000fe2000fffe03f */
[----:B------:R-:W-:Y:S01]  /*73e0*/  SEL R5, R5, RZ, P1 ;  /* 0x000000ff05057207 */ /* 0x000fe20000800000 */
[----:B------:R-:W-:Y:S01]  /*73f0*/  UMOV UR25, UR33 ;  /* 0x0000002100197c82 */ /* 0x000fe20008000000 */
[----:B------:R-:W-:Y:S01]  /*7400*/  UMOV UR28, UR36 ;  /* 0x00000024001c7c82 */ /* 0x000fe20008000000 */
[----:B------:R-:W-:Y:S01]  /*7410*/  UMOV UR27, UR35 ;  /* 0x00000023001b7c82 */ /* 0x000fe20008000000 */
[----:B------:R-:W-:Y:S01]  /*7420*/  UMOV UR17, UR33 ;  /* 0x0000002100117c82 */ /* 0x000fe20008000000 */
[----:B------:R-:W-:Y:S01]  /*7430*/  UMOV UR18, UR34 ;  /* 0x0000002200127c82 */ /* 0x000fe20008000000 */
[----:B------:R-:W-:Y:S01]  /*7440*/  UMOV UR20, UR36 ;  /* 0x0000002400147c82 */ /* 0x000fe20008000000 */
[----:B------:R0:W-:Y:S01]  /*7450*/  UTMALDG.3D.MULTICAST [UR32], [UR4], UR30, desc[UR6] ;  /* 0x00000620040073b4 */ /* 0x0001e2000801181e */
[----:B------:R-:W-:Y:S01]  /*7460*/  UMOV UR9, UR33 ;  /* 0x0000002100097c82 */ /* 0x000fe20008000000 */
[----:B------:R-:W-:Y:S01]  /*7470*/  UMOV UR11, UR19 ;  /* 0x00000013000b7c82 */ /* 0x000fe20008000000 */
[----:B------:R-:W-:Y:S01]  /*7480*/  UMOV UR12, UR36 ;  /* 0x00000024000c7c82 */ /* 0x000fe20008000000 */
[----:B------:R-:W-:Y:S01]  /*7490*/  UMOV UR10, UR26 ;  /* 0x0000001a000a7c82 */ /* 0x000fe20008000000 */
[----:B------:R-:W-:Y:S01]  /*74a0*/  LOP3.LUT R4, R4, R7, RZ, 0x3c, !PT ;  /* 0x0000000704047212 */ /* 0x000fe200078e3cff */
[----:B------:R0:W-:Y:S01]  /*74b0*/  UTMALDG.3D.MULTICAST [UR24], [UR4], UR30, desc[UR6] ;  /* 0x00000618040073b4 */ /* 0x0001e2000801181e */
[----:B------:R0:W-:Y:S01]  /*74c0*/  UTMALDG.3D.MULTICAST [UR16], [UR42], UR41, desc[UR6] ;  /* 0x000006102a0073b4 */ /* 0x0001e20008011829 */
[----:B------:R0:W-:Y:S02]  /*74d0*/  UTMALDG.3D.MULTICAST [UR8], [UR42], UR41, desc[UR6] ;  /* 0x000006082a0073b4 */ /* 0x0001e40008011829 */
[----:B0-----:R-:W-:Y:S05]  /*74e0*/  @P3 BRA `(.L_x_174) ;  /* 0xfffffffc00043947 */ /* 0x001fea000383ffff */
.L_x_170:
[----:B------:R-:W-:Y:S05]  /*74f0*/  BSYNC B1 ;  /* 0x0000000000017941 */ /* 0x000fea0003800000 */
.L_x_169:
[----:B------:R-:W2:Y:S01]  /*7500*/  LDL.64 R20, [R1] ;  /* 0x0000000001147983 */ /* 0x000ea20000100a00 */
[----:B------:R-:W-:Y:S01]  /*7510*/  LOP3.LUT P4, RZ, R10, 0xff, RZ, 0xc0, !PT ;  /* 0x000000ff0aff7812 */ /* 0x000fe2000788c0ff */
[----:B------:R-:W-:Y:S01]  /*7520*/  VIADD R7, R8, UR40 ;  /* 0x0000002808077c36 */ /* 0x000fe20008000000 */
[----:B------:R-:W-:Y:S01]  /*7530*/  ULDC.64 UR4, c[0x0][0x650] ;  /* 0x0001940000047ab9 */ /* 0x000fe20000000a00 */
[----:B------:R-:W-:Y:S01]  /*7540*/  IMAD.U32 R8, RZ, RZ, UR40 ;  /* 0x00000028ff087e24 */ /* 0x000fe2000f8e00ff */
[----:B------:R-:W-:Y:S01]  /*7550*/  UISETP.GE.U32.AND UP0, UPT, UR40, 0x5, UPT ;  /* 0x000000052800788c */ /* 0x000fe2000bf06070 */
[----:B------:R-:W-:Y:S01]  /*7560*/  BSSY B1, `(.L_x_175) ;  /* 0x000006b000017945 */ /* 0x000fe20003800000 */
[----:B------:R-:W-:Y:S01]  /*7570*/  ISETP.GT.U32.AND P1, PT, R7, 0x4, PT ;  /* 0x000000040700780c */ /* 0x000fe20003f24070 */
[----:B------:R-:W-:Y:S01]  /*7580*/  IMAD.MOV.U32 R22, RZ, RZ, -0x1 ;  /* 0xffffffffff167424 */ /* 0x000fe200078e00ff */
[----:B------:R-:W-:Y:S01]  /*7590*/  PRMT R10, RZ, 0x7610, R10 ;  /* 0x00007610ff0a7816 */ /* 0x000fe2000000000a */
[----:B------:R-:W-:Y:S01]  /*75a0*/  IMAD.MOV.U32 R18, RZ, RZ, -0x1 ;  /* 0xffffffffff127424 */ /* 0x000fe200078e00ff */
[----:B------:R-:W-:Y:S01]  /*75b0*/  ISETP.LT.U32.AND P1, PT, R8, 0x5, P1 ;  /* 0x000000050800780c */ /* 0x000fe20000f21070 */
[----:B------:R-:W-:Y:S01]  /*75c0*/  IMAD.MOV.U32 R19, RZ, RZ, -0x1 ;  /* 0xffffffffff137424 */ /* 0x000fe200078e00ff */
[----:B------:R-:W-:Y:S01]  /*75d0*/  PLOP3.LUT P3, PT, PT, PT, UP0, 0x80, 0x0 ;  /* 0x000000000000781c */ /* 0x000fe20003f6f008 */
[----:B------:R-:W0:Y:S01]  /*75e0*/  @P4 S2R R5, SR_CgaCtaId ;  /* 0x0000000000054919 */ /* 0x000e220000008800 */
[----:B------:R-:W-:-:S04]  /*75f0*/  @P4 MOV R4, 0x400 ;  /* 0x0000040000044802 */ /* 0x000fc80000000f00 */
[----:B0-----:R-:W-:Y:S01]  /*7600*/  @P4 LEA R6, R5, R4, 0x18 ;  /* 0x0000000405064211 */ /* 0x001fe200078ec0ff */
[----:B------:R-:W-:Y:S01]  /*7610*/  IMAD.WIDE.U32 R4, R7, -0x33333333, RZ ;  /* 0xcccccccd07047825 */ /* 0x000fe200078e00ff */
[----:B------:R-:W-:Y:S02]  /*7620*/  SEL R4, RZ, 0x1, !P1 ;  /* 0x00000001ff047807 */ /* 0x000fe40004800000 */
[----:B------:R0:W-:Y:S02]  /*7630*/  @P4 SYNCS.ARRIVE.TRANS64.A1T0 RZ, [R6+URZ+0x88], RZ ;  /* 0x000088ff06ff49a7 */ /* 0x0001e4000810003f */
[----:B------:R-:W-:Y:S02]  /*7640*/  LOP3.LUT R3, R3, R4, RZ, 0x3c, !PT ;  /* 0x0000000403037212 */ /* 0x000fe400078e3cff */
[----:B------:R-:W-:Y:S02]  /*7650*/  PRMT R4, RZ, 0x7610, R4 ;  /* 0x00007610ff047816 */ /* 0x000fe40000000004 */
[----:B0-----:R-:W-:-:S04]  /*7660*/  SHF.R.U32.HI R6, RZ, 0x2, R5 ;  /* 0x00000002ff067819 */ /* 0x001fc80000011605 */
[----:B------:R-:W-:Y:S01]  /*7670*/  @P3 LOP3.LUT R3, R3, 0x1, R6, 0x78, !PT ;  /* 0x0000000103033812 */ /* 0x000fe200078e7806 */
[----:B------:R-:W-:Y:S01]  /*7680*/  IMAD R8, R6, -0x5, R7 ;  /* 0xfffffffb06087824 */ /* 0x000fe200078e0207 */
[----:B--2---:R-:W-:-:S04]  /*7690*/  IADD3 R16, P4, R16, R20, RZ ;  /* 0x0000001410107210 */ /* 0x004fc80007f9e0ff */
[----:B------:R-:W-:Y:S01]  /*76a0*/  ISETP.GE.U32.AND P1, PT, R16, UR4, PT ;  /* 0x0000000410007c0c */ /* 0x000fe2000bf26070 */
[----:B------:R-:W-:-:S05]  /*76b0*/  IMAD.X R17, R17, 0x1, R0, P4 ;  /* 0x0000000111117824 */ /* 0x000fca00020e0600 */
[----:B------:R-:W-:-:S13]  /*76c0*/  ISETP.GE.U32.AND.EX P1, PT, R17, UR5, PT, P1 ;  /* 0x0000000511007c0c */ /* 0x000fda000bf26110 */
[----:B------:R-:W-:Y:S05]  /*76d0*/  @P1 BRA `(.L_x_176) ;  /* 0x00000004004c1947 */ /* 0x000fea0003800000 */
[----:B------:R-:W0:Y:S01]  /*76e0*/  S2R R12, SR_CTAID.X ;  /* 0x00000000000c7919 */ /* 0x000e220000002500 */
[----:B------:R-:W-:Y:S01]  /*76f0*/  ULDC.64 UR4, c[0x0][0x628] ;  /* 0x00018a0000047ab9 */ /* 0x000fe20000000a00 */
[----:B------:R-:W1:Y:S01]  /*7700*/  LDC R13, c[0x0][0x144] ;  /* 0x00005100ff0d7b82 */ /* 0x000e620000000800 */
[----:B------:R-:W-:Y:S01]  /*7710*/  ISETP.NE.U32.AND P1, PT, RZ, UR4, PT ;  /* 0x00000004ff007c0c */ /* 0x000fe2000bf25070 */
[----:B------:R-:W2:Y:S01]  /*7720*/  S2R R11, SR_CTAID.Y ;  /* 0x00000000000b7919 */ /* 0x000ea20000002600 */
[----:B------:R-:W-:Y:S01]  /*7730*/  ULDC UR6, c[0x0][0x150] ;  /* 0x0000540000067ab9 */ /* 0x000fe20000000800 */
[----:B------:R-:W-:Y:S01]  /*7740*/  ULDC UR7, c[0x0][0x630] ;  /* 0x00018c0000077ab9 */ /* 0x000fe20000000800 */
[----:B------:R-:W-:Y:S01]  /*7750*/  ISETP.NE.AND.EX P1, PT, RZ, UR5, PT, P1 ;  /* 0x00000005ff007c0c */ /* 0x000fe2000bf25310 */
[----:B------:R-:W-:Y:S01]  /*7760*/  IMAD.MOV.U32 R4, RZ, RZ, R16 ;  /* 0x000000ffff047224 */ /* 0x000fe200078e0010 */
[----:B0-----:R-:W-:-:S05]  /*7770*/  I2FP.F32.U32 R5, R12 ;  /* 0x0000000c00057245 */ /* 0x001fca0000201000 */
[----:B------:R-:W-:Y:S01]  /*7780*/  FMUL R14, R5, UR6 ;  /* 0x00000006050e7c20 */ /* 0x000fe20008400000 */
[----:B------:R-:W-:-:S05]  /*7790*/  IMAD.MOV.U32 R5, RZ, RZ, R17 ;  /* 0x000000ffff057224 */ /* 0x000fca00078e0011 */
[----:B--2---:R-:W-:Y:S05]  /*77a0*/  @!P1 BRA `(.L_x_177) ;  /* 0x0000000000289947 */ /* 0x004fea0003800000 */
[----:B------:R-:W-:Y:S02]  /*77b0*/  ULDC UR6, c[0x0][0x634] ;  /* 0x00018d0000067ab9 */ /* 0x000fe40000000800 */
[----:B------:R-:W-:-:S05]  /*77c0*/  IADD3 R5, P1, R16, UR6, RZ ;  /* 0x0000000610057c10 */ /* 0x000fca000ff3e0ff */
[----:B------:R-:W-:-:S04]  /*77d0*/  IMAD.X R15, RZ, RZ, R17, P1 ;  /* 0x000000ffff0f7224 */ /* 0x000fc800008e0611 */
[----:B------:R-:W-:-:S04]  /*77e0*/  IMAD.WIDE.U32 R6, R15, UR4, RZ ;  /* 0x000000040f067c25 */ /* 0x000fc8000f8e00ff */
[----:B------:R-:W-:-:S04]  /*77f0*/  IMAD.WIDE.U32 R6, P1, R5, UR5, R6 ;  /* 0x0000000505067c25 */ /* 0x000fc8000f820006 */
[----:B------:R-:W-:-:S04]  /*7800*/  IMAD.WIDE.U32 R4, R5, UR4, RZ ;  /* 0x0000000405047c25 */ /* 0x000fc8000f8e00ff */
[----:B------:R-:W-:Y:S01]  /*7810*/  IMAD.MOV.U32 R4, RZ, RZ, R7 ;  /* 0x000000ffff047224 */ /* 0x000fe200078e0007 */
[----:B------:R-:W-:Y:S01]  /*7820*/  IADD3 RZ, P3, R5, R6, RZ ;  /* 0x0000000605ff7210 */ /* 0x000fe20007f7e0ff */
[----:B------:R-:W-:-:S04]  /*7830*/  IMAD.X R5, RZ, RZ, RZ, P1 ;  /* 0x000000ffff057224 */ /* 0x000fc800008e06ff */
[----:B------:R-:W-:-:S08]  /*7840*/  IMAD.WIDE.U32.X R4, R15, UR5, R4, P3 ;  /* 0x000000050f047c25 */ /* 0x000fd000098e0404 */
.L_x_177:
[--C-:B------:R-:W-:Y:S01]  /*7850*/  SHF.R.U64 R19, R4, UR7, R5.reuse ;  /* 0x0000000704137c19 */ /* 0x100fe20008001205 */
[----:B------:R-:W0:Y:S01]  /*7860*/  F2I.U32.TRUNC.NTZ R14, R14 ;  /* 0x0000000e000e7305 */ /* 0x000e22000020f000 */
[----:B------:R-:W-:Y:S01]  /*7870*/  SHF.R.U32.HI R4, RZ, UR7, R5 ;  /* 0x00000007ff047c19 */ /* 0x000fe20008011605 */
[----:B------:R-:W-:Y:S01]  /*7880*/  ULDC.64 UR4, c[0x0][0x620] ;  /* 0x0001880000047ab9 */ /* 0x000fe20000000a00 */
[----:B------:R-:W-:Y:S01]  /*7890*/  IADD3 R7, P1, RZ, -R19, RZ ;  /* 0x80000013ff077210 */ /* 0x000fe20007f3e0ff */
[----:B------:R-:W-:Y:S01]  /*78a0*/  ULDC.64 UR6, c[0x0][0x640] ;  /* 0x0001900000067ab9 */ /* 0x000fe20000000a00 */
[----:B------:R-:W2:Y:S03]  /*78b0*/  LDC R18, c[0x0][0x148] ;  /* 0x00005200ff127b82 */ /* 0x000ea60000000800 */
[----:B------:R-:W-:Y:S01]  /*78c0*/  IMAD.X R4, RZ, RZ, ~R4, P1 ;  /* 0x000000ffff047224 */ /* 0x000fe200008e0e04 */
[----:B------:R-:W-:-:S03]  /*78d0*/  ISETP.NE.U32.AND P1, PT, RZ, UR6, PT ;  /* 0x00000006ff007c0c */ /* 0x000fc6000bf25070 */
[----:B------:R-:W-:Y:S01]  /*78e0*/  IMAD R6, R4, UR4, RZ ;  /* 0x0000000404067c24 */ /* 0x000fe2000f8e02ff */
[----:B------:R-:W-:Y:S01]  /*78f0*/  ISETP.NE.AND.EX P1, PT, RZ, UR7, PT, P1 ;  /* 0x00000007ff007c0c */ /* 0x000fe2000bf25310 */
[----:B------:R-:W-:Y:S01]  /*7900*/  IMAD.WIDE.U32 R4, R7, UR4, R16 ;  /* 0x0000000407047c25 */ /* 0x000fe2000f8e0010 */
[----:B------:R-:W-:-:S03]  /*7910*/  ULDC UR4, c[0x0][0x618] ;  /* 0x0001860000047ab9 */ /* 0x000fc60000000800 */
[----:B------:R-:W-:Y:S01]  /*7920*/  IMAD R7, R7, UR5, R6 ;  /* 0x0000000507077c24 */ /* 0x000fe2000f8e0206 */
[----:B------:R-:W-:Y:S01]  /*7930*/  ULDC UR5, c[0x0][0x154] ;  /* 0x0000550000057ab9 */ /* 0x000fe20000000800 */
[----:B0-----:R-:W-:Y:S02]  /*7940*/  IMAD.MOV R6, RZ, RZ, -R14 ;  /* 0x000000ffff067224 */ /* 0x001fe400078e0a0e */
[----:B------:R-:W-:Y:S02]  /*7950*/  IMAD.IADD R5, R5, 0x1, R7 ;  /* 0x0000000105057824 */ /* 0x000fe400078e0207 */
[----:B-1----:R-:W-:Y:S01]  /*7960*/  IMAD R12, R13, R6, R12 ;  /* 0x000000060d0c7224 */ /* 0x002fe200078e020c */
[----:B------:R-:W-:Y:S02]  /*7970*/  I2FP.F32.U32 R6, R11 ;  /* 0x0000000b00067245 */ /* 0x000fe40000201000 */
[--C-:B------:R-:W-:Y:S02]  /*7980*/  SHF.R.U64 R13, R4, UR4, R5.reuse ;  /* 0x00000004040d7c19 */ /* 0x100fe40008001205 */
[----:B------:R-:W-:Y:S01]  /*7990*/  SHF.R.U32.HI R4, RZ, UR4, R5 ;  /* 0x00000004ff047c19 */ /* 0x000fe20008011605 */
[----:B------:R-:W-:Y:S01]  /*79a0*/  FMUL R6, R6, UR5 ;  /* 0x0000000506067c20 */ /* 0x000fe20008400000 */
[----:B------:R-:W-:-:S02]  /*79b0*/  ULDC UR4, c[0x0][0x608] ;  /* 0x0001820000047ab9 */ /* 0x000fc40000000800 */
[--C-:B------:R-:W-:Y:S01]  /*79c0*/  SHF.R.U64 R15, R13, UR4, R4.reuse ;  /* 0x000000040d0f7c19 */ /* 0x100fe20008001204 */
[----:B------:R0:W1:Y:S01]  /*79d0*/  F2I.U32.TRUNC.NTZ R20, R6 ;  /* 0x0000000600147305 */ /* 0x000062000020f000 */
[----:B------:R-:W-:Y:S01]  /*79e0*/  SHF.R.U32.HI R4, RZ, UR4, R4 ;  /* 0x00000004ff047c19 */ /* 0x000fe20008011604 */
[----:B------:R-:W-:-:S03]  /*79f0*/  ULDC UR4, c[0x0][0x658] ;  /* 0x0001960000047ab9 */ /* 0x000fc60000000800 */
[--C-:B------:R-:W-:Y:S02]  /*7a00*/  SHF.R.U64 R14, R15, UR4, R4.reuse ;  /* 0x000000040f0e7c19 */ /* 0x100fe40008001204 */
[----:B------:R-:W-:-:S03]  /*7a10*/  SHF.R.U32.HI R21, RZ, UR4, R4 ;  /* 0x00000004ff157c19 */ /* 0x000fc60008011604 */
[----:B------:R-:W-:Y:S02]  /*7a20*/  IMAD.MOV.U32 R4, RZ, RZ, R14 ;  /* 0x000000ffff047224 */ /* 0x000fe400078e000e */
[----:B------:R-:W-:Y:S01]  /*7a30*/  IMAD.MOV.U32 R5, RZ, RZ, R21 ;  /* 0x000000ffff057224 */ /* 0x000fe200078e0015 */
[----:B0-----:R-:W-:Y:S06]  /*7a40*/  @!P1 BRA `(.L_x_178) ;  /* 0x0000000000289947 */ /* 0x001fec0003800000 */
        /* <DEDUP_REMOVED lines=10> */
.L_x_178:
[----:B------:R-:W-:Y:S01]  /*7af0*/  ISETP.NE.AND P1, PT, R2, 0x1, PT ;  /* 0x000000010200780c */ /* 0x000fe20003f25270 */
[----:B------:R-:W-:Y:S01]  /*7b00*/  ULDC UR4, c[0x0][0x648] ;  /* 0x0001920000047ab9 */ /* 0x000fe20000000800 */
[----:B------:R-:W-:Y:S01]  /*7b10*/  LOP3.LUT R15, R15, UR22, RZ, 0xc0, !PT ;  /* 0x000000160f0f7c12 */ /* 0x000fe2000f8ec0ff */
[----:B-1----:R-:W-:Y:S01]  /*7b20*/  IMAD.MOV R20, RZ, RZ, -R20 ;  /* 0x000000ffff147224 */ /* 0x002fe200078e0a14 */
[----:B------:R-:W-:Y:S01]  /*7b30*/  SHF.R.U64 R4, R4, UR4, R5 ;  /* 0x0000000404047c19 */ /* 0x000fe20008001205 */
[----:B------:R-:W-:Y:S01]  /*7b40*/  ULDC UR4, c[0x0][0x638] ;  /* 0x00018e0000047ab9 */ /* 0x000fe20000000800 */
[----:B------:R-:W-:Y:S01]  /*7b50*/  LOP3.LUT R13, R13, UR13, RZ, 0xc0, !PT ;  /* 0x0000000d0d0d7c12 */ /* 0x000fe2000f8ec0ff */
[----:B------:R-:W-:Y:S02]  /*7b60*/  ULDC UR5, c[0x0][0x610] ;  /* 0x0001840000057ab9 */ /* 0x000fe40000000800 */
[----:B------:R-:W-:Y:S02]  /*7b70*/  IMAD.MOV R5, RZ, RZ, -R4 ;  /* 0x000000ffff057224 */ /* 0x000fe400078e0a04 */
[----:B------:R-:W-:-:S02]  /*7b80*/  IMAD R15, R4, UR14, R15 ;  /* 0x0000000e040f7c24 */ /* 0x000fc4000f8e020f */
[----:B--2---:R-:W-:Y:S02]  /*7b90*/  @P1 IMAD R12, R18, R20, R11 ;  /* 0x00000014120c1224 */ /* 0x004fe400078e020b */
[----:B------:R-:W-:Y:S01]  /*7ba0*/  IMAD R14, R5, UR4, R14 ;  /* 0x00000004050e7c24 */ /* 0x000fe2000f8e020e */
[----:B------:R-:W-:Y:S01]  /*7bb0*/  ULDC UR4, c[0x0][0x600] ;  /* 0x0001800000047ab9 */ /* 0x000fe20000000800 */
[----:B------:R-:W-:Y:S02]  /*7bc0*/  IMAD R12, R15, UR5, R12 ;  /* 0x000000050f0c7c24 */ /* 0x000fe4000f8e020c */
[----:B------:R-:W-:Y:S02]  /*7bd0*/  IMAD R5, R14, UR4, R13 ;  /* 0x000000040e057c24 */ /* 0x000fe4000f8e020d */
[----:B------:R-:W-:-:S03]  /*7be0*/  IMAD.MOV.U32 R4, RZ, RZ, 0x1 ;  /* 0x00000001ff047424 */ /* 0x000fc600078e00ff */
[----:B------:R-:W-:Y:S02]  /*7bf0*/  SEL R18, R5, R12, !P1 ;  /* 0x0000000c05127207 */ /* 0x000fe40004800000 */
[----:B------:R-:W-:-:S07]  /*7c00*/  SEL R22, R12, R5, !P1 ;  /* 0x000000050c167207 */ /* 0x000fce0004800000 */
.L_x_176:
[----:B------:R-:W-:Y:S05]  /*7c10*/  BSYNC B1 ;  /* 0x0000000000017941 */ /* 0x000fea0003800000 */
.L_x_175:
[----:B------:R-:W-:-:S13]  /*7c20*/  LOP3.LUT P1, RZ, R4, 0xff, RZ, 0xc0, !PT ;  /* 0x000000ff04ff7812 */ /* 0x000fda000782c0ff */
[----:B------:R-:W-:Y:S05]  /*7c30*/  @P1 BRA `(.L_x_179) ;  /* 0xfffffff000f81947 */ /* 0x000fea000383ffff */
[----:B------:R-:W-:Y:S05]  /*7c40*/  BSYNC B0 ;  /* 0x0000000000007941 */ /* 0x000fea0003800000 */
.L_x_167:
[----:B------:R-:W-:-:S03]  /*7c50*/  UMOV UR4, 0xffffffff ;  /* 0xffffffff00047882 */ /* 0x000fc60000000000 */
[----:B------:R-:W-:Y:S05]  /*7c60*/  BRA.DIV UR4, `(.L_x_180) ;  /* 0x00000006046c7947 */ /* 0x000fea000b800000 */
[----:B------:R-:W-:-:S13]  /*7c70*/  ELECT P6, URZ, PT ;  /* 0x00000000003f782f */ /* 0x000fda00038c0000 */
.L_x_197:
[----:B------:R-:W-:Y:S04]  /*7c80*/  BSSY B0, `(.L_x_181) ;  /* 0x0000034000007945 */ /* 0x000fe80003800000 */
[----:B------:R-:W-:Y:S05]  /*7c90*/  @!P6 BRA `(.L_x_182) ;  /* 0x0000000000c8e947 */ /* 0x000fea0003800000 */
[----:B------:R-:W-:-:S04]  /*7ca0*/  LOP3.LUT R23, R23, 0x2, RZ, 0xfc, !PT ;  /* 0x0000000217177812 */ /* 0x000fc800078efcff */
[----:B------:R-:W-:-:S13]  /*7cb0*/  ISETP.NE.AND P0, PT, R23, 0x3, PT ;  /* 0x000000031700780c */ /* 0x000fda0003f05270 */
[----:B------:R-:W-:Y:S05]  /*7cc0*/  @!P0 BRA `(.L_x_183) ;  /* 0x0000000000048947 */ /* 0x000fea0003800000 */
[----:B------:R-:W-:Y:S01]  /*7cd0*/  BPT.TRAP 0x1 ;  /* 0x000000040000795c */ /* 0x000fe20000300000 */
.L_x_183:
[----:B------:R-:W0:Y:S01]  /*7ce0*/  S2R R5, SR_CgaCtaId ;  /* 0x0000000000057919 */ /* 0x000e220000008800 */
[----:B------:R-:W-:Y:S02]  /*7cf0*/  MOV R0, 0x400 ;  /* 0x0000040000007802 */ /* 0x000fe40000000f00 */
[----:B------:R-:W-:Y:S02]  /*7d00*/  SHF.L.U32 R2, R3, 0x1f, RZ ;  /* 0x0000001f03027819 */ /* 0x000fe400000006ff */
[----:B0-----:R-:W-:-:S05]  /*7d10*/  LEA R5, R5, R0, 0x18 ;  /* 0x0000000005057211 */ /* 0x001fca00078ec0ff */
[----:B------:R-:W-:-:S04]  /*7d20*/  VIADD R5, R5, 0x28 ;  /* 0x0000002805057836 */ /* 0x000fc80000000000 */
[C---:B------:R-:W-:Y:S02]  /*7d30*/  IMAD R7, R8.reuse, 0x8, R5 ;  /* 0x0000000808077824 */ /* 0x040fe400078e0205 */
[----:B------:R-:W-:Y:S02]  /*7d40*/  VIADD R8, R8, 0x1 ;  /* 0x0000000108087836 */ /* 0x000fe40000000000 */
[----:B------:R-:W0:Y:S03]  /*7d50*/  SYNCS.PHASECHK.TRANS64.TRYWAIT P0, [R7+URZ], R2 ;  /* 0x00000002070075a7 */ /* 0x000e26000800017f */
[----:B------:R-:W-:-:S04]  /*7d60*/  ISETP.NE.AND P1, PT, R8, 0x5, PT ;  /* 0x000000050800780c */ /* 0x000fc80003f25270 */
[----:B------:R-:W-:Y:S02]  /*7d70*/  SEL R0, RZ, 0x1, P1 ;  /* 0x00000001ff007807 */ /* 0x000fe40000800000 */
[----:B------:R-:W-:Y:S02]  /*7d80*/  SEL R8, R8, RZ, P1 ;  /* 0x000000ff08087207 */ /* 0x000fe40000800000 */
[----:B------:R-:W-:-:S03]  /*7d90*/  LOP3.LUT R9, R3, R0, RZ, 0x3c, !PT ;  /* 0x0000000003097212 */ /* 0x000fc600078e3cff */
[----:B------:R-:W-:Y:S01]  /*7da0*/  IMAD R6, R8, 0x8, R5 ;  /* 0x0000000808067824 */ /* 0x000fe200078e0205 */
[----:B------:R-:W-:Y:S01]  /*7db0*/  SHF.L.U32 R3, R9, 0x1f, RZ ;  /* 0x0000001f09037819 */ /* 0x000fe200000006ff */
[----:B0-----:R-:W-:Y:S06]  /*7dc0*/  @!P0 BRA `(.L_x_184) ;  /* 0x0000000400348947 */ /* 0x001fec0003800000 */
.L_x_198:
[----:B------:R-:W1:Y:S01]  /*7dd0*/  SYNCS.PHASECHK.TRANS64.TRYWAIT P0, [R6+URZ], R3 ;  /* 0x00000003060075a7 */ /* 0x000e62000800017f */
[----:B------:R-:W-:-:S05]  /*7de0*/  VIADD R0, R8, 0x1 ;  /* 0x0000000108007836 */ /* 0x000fca0000000000 */
[----:B------:R-:W-:-:S04]  /*7df0*/  ISETP.NE.AND P1, PT, R0, 0x5, PT ;  /* 0x000000050000780c */ /* 0x000fc80003f25270 */
[----:B0-----:R-:W-:Y:S02]  /*7e00*/  SEL R2, RZ, 0x1, P1 ;  /* 0x00000001ff027807 */ /* 0x001fe40000800000 */
[----:B------:R-:W-:Y:S02]  /*7e10*/  SEL R0, R0, RZ, P1 ;  /* 0x000000ff00007207 */ /* 0x000fe40000800000 */
[----:B------:R-:W-:-:S03]  /*7e20*/  LOP3.LUT R9, R9, R2, RZ, 0x3c, !PT ;  /* 0x0000000209097212 */ /* 0x000fc600078e3cff */
[----:B------:R-:W-:Y:S01]  /*7e30*/  IMAD R7, R0, 0x8, R5 ;  /* 0x0000000800077824 */ /* 0x000fe200078e0205 */
[----:B------:R-:W-:Y:S01]  /*7e40*/  SHF.L.U32 R4, R9, 0x1f, RZ ;  /* 0x0000001f09047819 */ /* 0x000fe200000006ff */
[----:B-1----:R-:W-:Y:S06]  /*7e50*/  @!P0 BRA `(.L_x_185) ;  /* 0x0000000400248947 */ /* 0x002fec0003800000 */
.L_x_199:
[----:B------:R-:W1:Y:S01]  /*7e60*/  SYNCS.PHASECHK.TRANS64.TRYWAIT P0, [R7+URZ], R4 ;  /* 0x00000004070075a7 */ /* 0x000e62000800017f */
[----:B------:R-:W-:-:S05]  /*7e70*/  VIADD R0, R0, 0x1 ;  /* 0x0000000100007836 */ /* 0x000fca0000000000 */
[----:B------:R-:W-:-:S04]  /*7e80*/  ISETP.NE.AND P1, PT, R0, 0x5, PT ;  /* 0x000000050000780c */ /* 0x000fc80003f25270 */
[----:B------:R-:W-:Y:S02]  /*7e90*/  SEL R2, RZ, 0x1, P1 ;  /* 0x00000001ff027807 */ /* 0x000fe40000800000 */
[----:B------:R-:W-:Y:S02]  /*7ea0*/  SEL R0, R0, RZ, P1 ;  /* 0x000000ff00007207 */ /* 0x000fe40000800000 */
[----:B------:R-:W-:-:S03]  /*7eb0*/  LOP3.LUT R9, R9, R2, RZ, 0x3c, !PT ;  /* 0x0000000209097212 */ /* 0x000fc600078e3cff */
[----:B0-----:R-:W-:Y:S01]  /*7ec0*/  IMAD R6, R0, 0x8, R5 ;  /* 0x0000000800067824 */ /* 0x001fe200078e0205 */
[----:B------:R-:W-:Y:S01]  /*7ed0*/  SHF.L.U32 R3, R9, 0x1f, RZ ;  /* 0x0000001f09037819 */ /* 0x000fe200000006ff */
[----:B-1----:R-:W-:Y:S06]  /*7ee0*/  @!P0 BRA `(.L_x_186) ;  /* 0x0000000400148947 */ /* 0x002fec0003800000 */
.L_x_200:
[----:B------:R-:W1:Y:S01]  /*7ef0*/  SYNCS.PHASECHK.TRANS64.TRYWAIT P0, [R6+URZ], R3 ;  /* 0x00000003060075a7 */ /* 0x000e62000800017f */
[----:B------:R-:W-:-:S05]  /*7f00*/  VIADD R0, R0, 0x1 ;  /* 0x0000000100007836 */ /* 0x000fca0000000000 */
[----:B------:R-:W-:-:S04]  /*7f10*/  ISETP.NE.AND P1, PT, R0, 0x5, PT ;  /* 0x000000050000780c */ /* 0x000fc80003f25270 */
[----:B------:R-:W-:Y:S02]  /*7f20*/  SEL R2, RZ, 0x1, P1 ;  /* 0x00000001ff027807 */ /* 0x000fe40000800000 */
[----:B------:R-:W-:Y:S02]  /*7f30*/  SEL R0, R0, RZ, P1 ;  /* 0x000000ff00007207 */ /* 0x000fe40000800000 */
[----:B------:R-:W-:Y:S01]  /*7f40*/  LOP3.LUT R2, R9, R2, RZ, 0x3c, !PT ;  /* 0x0000000209027212 */ /* 0x000fe200078e3cff */
[----:B-1----:R-:W-:Y:S06]  /*7f50*/  @!P0 BRA `(.L_x_187) ;  /* 0x00000004000c8947 */ /* 0x002fec0003800000 */
.L_x_201:
[----:B------:R-:W-:Y:S01]  /*7f60*/  IMAD R5, R0, 0x8, R5 ;  /* 0x0000000800057824 */ /* 0x000fe200078e0205 */
[----:B------:R-:W-:-:S07]  /*7f70*/  SHF.L.U32 R0, R2, 0x1f, RZ ;  /* 0x0000001f02007819 */ /* 0x000fce00000006ff */
.L_x_188:
[----:B--2---:R2:W3:Y:S02]  /*7f80*/  SYNCS.PHASECHK.TRANS64.TRYWAIT P0, [R5+URZ], R0 ;  /* 0x00000000050075a7 */ /* 0x0044e4000800017f */
[----:B---3--:R-:W-:Y:S05]  /*7f90*/  @!P0 NANOSLEEP.SYNCS 0x989680 ;  /* 0x009896800000895d */ /* 0x008fea0003900000 */
[----:B------:R-:W3:Y:S02]  /*7fa0*/  @!P0 SYNCS.PHASECHK.TRANS64 P0, [R5+URZ], R0 ;  /* 0x00000000050085a7 */ /* 0x000ee4000800007f */
[----:B---3--:R-:W-:Y:S05]  /*7fb0*/  @!P0 BRA `(.L_x_188) ;  /* 0xfffffffc00f08947 */ /* 0x008fea000383ffff */
.L_x_182:
[----:B------:R-:W-:Y:S05]  /*7fc0*/  BSYNC B0 ;  /* 0x0000000000007941 */ /* 0x000fea0003800000 */
.L_x_181:
[----:B------:R-:W-:Y:S05]  /*7fd0*/  EXIT ;  /* 0x000000000000794d */ /* 0x000fea0003800000 */
.L_x_19:
[----:B0-----:R-:W-:-:S04]  /*7fe0*/  IMAD.U32 R3, RZ, RZ, UR43 ;  /* 0x0000002bff037e24 */ /* 0x001fc8000f8e00ff */
[----:B------:R0:W1:Y:S03]  /*7ff0*/  SYNCS.PHASECHK.TRANS64.TRYWAIT P0, [R3+URZ+-0x8], R0 ;  /* 0xfffff800030075a7 */ /* 0x000066000800017f */
[----:B-1----:R-:W-:Y:S05]  /*8000*/  @!P0 NANOSLEEP.SYNCS 0x989680 ;  /* 0x009896800000895d */ /* 0x002fea0003900000 */
[----:B------:R-:W1:Y:S02]  /*8010*/  @!P0 SYNCS.PHASECHK.TRANS64 P0, [R3+URZ+-0x8], R0 ;  /* 0xfffff800030085a7 */ /* 0x000e64000800007f */
[----:B-1----:R-:W-:Y:S05]  /*8020*/  @!P0 BRA `(.L_x_19) ;  /* 0xfffffffc00ec8947 */ /* 0x002fea000383ffff */
[----:B------:R-:W-:Y:S05]  /*8030*/  BRA `(.L_x_189) ;  /* 0xffffff9400e47947 */ /* 0x000fea000383ffff */
.L_x_24:
[----:B-1----:R1:W2:Y:S02]  /*8040*/  SYNCS.PHASECHK.TRANS64.TRYWAIT P1, [R3+URZ], R0 ;  /* 0x00000000030075a7 */ /* 0x0022a4000802017f */
[----:B--2---:R-:W-:Y:S05]  /*8050*/  @!P1 NANOSLEEP.SYNCS 0x989680 ;  /* 0x009896800000995d */ /* 0x004fea0003900000 */
[----:B------:R-:W2:Y:S02]  /*8060*/  @!P1 SYNCS.PHASECHK.TRANS64 P1, [R3+URZ], R0 ;  /* 0x00000000030095a7 */ /* 0x000ea4000802007f */
[----:B--2---:R-:W-:Y:S05]  /*8070*/  @!P1 BRA `(.L_x_24) ;  /* 0xfffffffc00f09947 */ /* 0x004fea000383ffff */
[----:B------:R-:W-:Y:S05]  /*8080*/  BRA `(.L_x_23) ;  /* 0xffffff9800587947 */ /* 0x000fea000383ffff */
.L_x_29:
[----:B-1----:R-:W-:-:S04]  /*8090*/  IMAD.U32 R5, RZ, RZ, UR7 ;  /* 0x00000007ff057e24 */ /* 0x002fc8000f8e00ff */
[----:B------:R1:W2:Y:S03]  /*80a0*/  SYNCS.PHASECHK.TRANS64.TRYWAIT P1, [R5+URZ], R4 ;  /* 0x00000004050075a7 */ /* 0x0002a6000802017f */
[----:B--2---:R-:W-:Y:S05]  /*80b0*/  @!P1 NANOSLEEP.SYNCS 0x989680 ;  /* 0x009896800000995d */ /* 0x004fea0003900000 */
[----:B------:R-:W2:Y:S02]  /*80c0*/  @!P1 SYNCS.PHASECHK.TRANS64 P1, [R5+URZ], R4 ;  /* 0x00000004050095a7 */ /* 0x000ea4000802007f */
[----:B--2---:R-:W-:Y:S05]  /*80d0*/  @!P1 BRA `(.L_x_29) ;  /* 0xfffffffc00ec9947 */ /* 0x004fea000383ffff */
[----:B------:R-:W-:Y:S05]  /*80e0*/  BRA `(.L_x_28) ;  /* 0xffffff9c00987947 */ /* 0x000fea000383ffff */
.L_x_35:
[----:B0-----:R-:W-:-:S04]  /*80f0*/  IMAD.U32 R3, RZ, RZ, UR43 ;  /* 0x0000002bff037e24 */ /* 0x001fc8000f8e00ff */
[----:B------:R0:W1:Y:S03]  /*8100*/  SYNCS.PHASECHK.TRANS64.TRYWAIT P0, [R3+URZ+0x8], R0 ;  /* 0x00000800030075a7 */ /* 0x000066000800017f */
[----:B-1----:R-:W-:Y:S05]  /*8110*/  @!P0 NANOSLEEP.SYNCS 0x989680 ;  /* 0x009896800000895d */ /* 0x002fea0003900000 */
[----:B------:R-:W1:Y:S02]  /*8120*/  @!P0 SYNCS.PHASECHK.TRANS64 P0, [R3+URZ+0x8], R0 ;  /* 0x00000800030085a7 */ /* 0x000e64000800007f */
[----:B-1----:R-:W-:Y:S05]  /*8130*/  @!P0 BRA `(.L_x_35) ;  /* 0xfffffffc00ec8947 */ /* 0x002fea000383ffff */
[----:B------:R-:W-:Y:S05]  /*8140*/  BRA `(.L_x_190) ;  /* 0xffffffa400487947 */ /* 0x000fea000383ffff */
.L_x_168:
[----:B------:R-:W-:Y:S01]  /*8150*/  BSSY B1, `(.L_x_191) ;  /* 0x0000006000017945 */ /* 0x000fe20003800000 */
[----:B------:R-:W-:-:S07]  /*8160*/  IMAD.MOV.U32 R15, RZ, RZ, -0x1 ;  /* 0xffffffffff0f7424 */ /* 0x000fce00078e00ff */
[----:B-----5:R-:W-:Y:S05]  /*8170*/  WARPSYNC.COLLECTIVE R15, `(.L_x_192) ;  /* 0x000000000f0c7348 */ /* 0x020fea0003c00000 */
[----:B------:R-:W-:Y:S02]  /*8180*/  ELECT P6, UR62, PT ;  /* 0x00000000003e782f */ /* 0x000fe400038c0000 */
[----:B------:R-:W-:Y:S01]  /*8190*/  MOV R14, UR62 ;  /* 0x0000003e000e7c02 */ /* 0x000fe20008000f00 */
[----:B-----5:R-:W-:Y:S10]  /*81a0*/  ENDCOLLECTIVE ;  /* 0x000000000000791b */ /* 0x020ff40003800000 */
.L_x_192:
[----:B------:R-:W-:Y:S05]  /*81b0*/  BSYNC B1 ;  /* 0x0000000000017941 */ /* 0x000fea0003800000 */
.L_x_191:
[----:B------:R-:W-:Y:S05]  /*81c0*/  BRA `(.L_x_193) ;  /* 0xffffffec00a07947 */ /* 0x000fea000383ffff */
.L_x_171:
[----:B-1----:R1:W2:Y:S02]  /*81d0*/  SYNCS.PHASECHK.TRANS64.TRYWAIT P1, [R11+URZ+0x28], R6 ;  /* 0x000028060b0075a7 */ /* 0x0022a4000802017f */
[----:B--2---:R-:W-:Y:S05]  /*81e0*/  @!P1 NANOSLEEP.SYNCS 0x989680 ;  /* 0x009896800000995d */ /* 0x004fea0003900000 */
[----:B------:R-:W2:Y:S02]  /*81f0*/  @!P1 SYNCS.PHASECHK.TRANS64 P1, [R11+URZ+0x28], R6 ;  /* 0x000028060b0095a7 */ /* 0x000ea4000802007f */
[----:B--2---:R-:W-:Y:S05]  /*8200*/  @!P1 BRA `(.L_x_171) ;  /* 0xfffffffc00f09947 */ /* 0x004fea000383ffff */
[----:B------:R-:W-:Y:S05]  /*8210*/  BRA `(.L_x_194) ;  /* 0xffffffec00d87947 */ /* 0x000fea000383ffff */
.L_x_180:
[----:B------:R-:W-:Y:S01]  /*8220*/  BSSY B0, `(.L_x_195) ;  /* 0x0000006000007945 */ /* 0x000fe20003800000 */
[----:B------:R-:W-:-:S07]  /*8230*/  IMAD.MOV.U32 R15, RZ, RZ, -0x1 ;  /* 0xffffffffff0f7424 */ /* 0x000fce00078e00ff */
[----:B-----5:R-:W-:Y:S05]  /*8240*/  WARPSYNC.COLLECTIVE R15, `(.L_x_196) ;  /* 0x000000000f0c7348 */ /* 0x020fea0003c00000 */
[----:B------:R-:W-:Y:S02]  /*8250*/  ELECT P6, UR62, PT ;  /* 0x00000000003e782f */ /* 0x000fe400038c0000 */
[----:B------:R-:W-:Y:S01]  /*8260*/  MOV R14, UR62 ;  /* 0x0000003e000e7c02 */ /* 0x000fe20008000f00 */
[----:B-----5:R-:W-:Y:S10]  /*8270*/  ENDCOLLECTIVE ;  /* 0x000000000000791b */ /* 0x020ff40003800000 */
.L_x_196:
[----:B------:R-:W-:Y:S05]  /*8280*/  BSYNC B0 ;  /* 0x0000000000007941 */ /* 0x000fea0003800000 */
.L_x_195:
[----:B------:R-:W-:Y:S05]  /*8290*/  BRA `(.L_x_197) ;  /* 0xfffffff800787947 */ /* 0x000fea000383ffff */
.L_x_184:
[----:B0-----:R0:W1:Y:S02]  /*82a0*/  SYNCS.PHASECHK.TRANS64.TRYWAIT P0, [R7+URZ], R2 ;  /* 0x00000002070075a7 */ /* 0x001064000800017f */
[----:B-1----:R-:W-:Y:S05]  /*82b0*/  @!P0 NANOSLEEP.SYNCS 0x989680 ;  /* 0x009896800000895d */ /* 0x002fea0003900000 */
[----:B------:R-:W1:Y:S02]  /*82c0*/  @!P0 SYNCS.PHASECHK.TRANS64 P0, [R7+URZ], R2 ;  /* 0x00000002070085a7 */ /* 0x000e64000800007f */
[----:B-1----:R-:W-:Y:S05]  /*82d0*/  @!P0 BRA `(.L_x_184) ;  /* 0xfffffffc00f08947 */ /* 0x002fea000383ffff */
[----:B------:R-:W-:Y:S05]  /*82e0*/  BRA `(.L_x_198) ;  /* 0xfffffff800b87947 */ /* 0x000fea000383ffff */
.L_x_185:
[----:B0-----:R0:W1:Y:S02]  /*82f0*/  SYNCS.PHASECHK.TRANS64.TRYWAIT P0, [R6+URZ], R3 ;  /* 0x00000003060075a7 */ /* 0x001064000800017f */
[----:B-1----:R-:W-:Y:S05]  /*8300*/  @!P0 NANOSLEEP.SYNCS 0x989680 ;  /* 0x009896800000895d */ /* 0x002fea0003900000 */
[----:B------:R-:W1:Y:S02]  /*8310*/  @!P0 SYNCS.PHASECHK.TRANS64 P0, [R6+URZ], R3 ;  /* 0x00000003060085a7 */ /* 0x000e64000800007f */
[----:B-1----:R-:W-:Y:S05]  /*8320*/  @!P0 BRA `(.L_x_185) ;  /* 0xfffffffc00f08947 */ /* 0x002fea000383ffff */
[----:B------:R-:W-:Y:S05]  /*8330*/  BRA `(.L_x_199) ;  /* 0xfffffff800c87947 */ /* 0x000fea000383ffff */
.L_x_186:
[----:B0-----:R0:W1:Y:S02]  /*8340*/  SYNCS.PHASECHK.TRANS64.TRYWAIT P0, [R7+URZ], R4 ;  /* 0x00000004070075a7 */ /* 0x001064000800017f */
[----:B-1----:R-:W-:Y:S05]  /*8350*/  @!P0 NANOSLEEP.SYNCS 0x989680 ;  /* 0x009896800000895d */ /* 0x002fea0003900000 */
[----:B------:R-:W1:Y:S02]  /*8360*/  @!P0 SYNCS.PHASECHK.TRANS64 P0, [R7+URZ], R4 ;  /* 0x00000004070085a7 */ /* 0x000e64000800007f */
[----:B-1----:R-:W-:Y:S05]  /*8370*/  @!P0 BRA `(.L_x_186) ;  /* 0xfffffffc00f08947 */ /* 0x002fea000383ffff */
[----:B------:R-:W-:Y:S05]  /*8380*/  BRA `(.L_x_200) ;  /* 0xfffffff800d87947 */ /* 0x000fea000383ffff */
.L_x_187:
[----:B-1----:R1:W2:Y:S02]  /*8390*/  SYNCS.PHASECHK.TRANS64.TRYWAIT P0, [R6+URZ], R3 ;  /* 0x00000003060075a7 */ /* 0x0022a4000800017f */
[----:B--2---:R-:W-:Y:S05]  /*83a0*/  @!P0 NANOSLEEP.SYNCS 0x989680 ;  /* 0x009896800000895d */ /* 0x004fea0003900000 */
[----:B------:R-:W2:Y:S02]  /*83b0*/  @!P0 SYNCS.PHASECHK.TRANS64 P0, [R6+URZ], R3 ;  /* 0x00000003060085a7 */ /* 0x000ea4000800007f */
[----:B--2---:R-:W-:Y:S05]  /*83c0*/  @!P0 BRA `(.L_x_187) ;  /* 0xfffffffc00f08947 */ /* 0x004fea000383ffff */
[----:B------:R-:W-:Y:S05]  /*83d0*/  BRA `(.L_x_201) ;  /* 0xfffffff800e07947 */ /* 0x000fea000383ffff */
.L_x_202:
[----:B------:R-:W-:-:S00]  /*83e0*/  BRA `(.L_x_202) ;  /* 0xfffffffc00fc7947 */ /* 0x000fc0000383ffff */
[----:B------:R-:W-:-:S00]  /*83f0*/  NOP ;  /* 0x0000000000007918 */ /* 0x000fc00000000000 */
        /* <DEDUP_REMOVED lines=8> */
.L_x_203:


//--------------------- .nv.global.init           --------------------------
	.section	.nv.global.init,"aw",@progbits
.nv.global.init:
	.type		$str$22,@object
	.size		$str$22,($str$23 - $str$22)
$str$22:
        /*0000*/ 	.byte	0x6b, 0x5f, 0x74, 0x69, 0x6c, 0x65, 0x5f, 0x63, 0x6f, 0x75, 0x6e, 0x74, 0x20, 0x3e, 0x3d, 0x20
        /*0010*/ 	.byte	0x31, 0x00
	.type		$str$23,@object
	.size		$str$23,(__unnamed_1 - $str$23)
$str$23:
        /*0012*/ 	.byte	0x2f, 0x74, 0x6d, 0x70, 0x2f, 0x63, 0x75, 0x74, 0x6c, 0x61, 0x73, 0x73, 0x5f, 0x73, 0x77, 0x65
        /*0022*/ 	.byte	0x65, 0x70, 0x5f, 0x73, 0x72, 0x63, 0x2f, 0x69, 0x6e, 0x63, 0x6c, 0x75, 0x64, 0x65, 0x2f, 0x63
        /*0032*/ 	.byte	0x75, 0x74, 0x6c, 0x61, 0x73, 0x73, 0x2f, 0x67, 0x65, 0x6d, 0x6d, 0x2f, 0x63, 0x6f, 0x6c, 0x6c
        /*0042*/ 	.byte	0x65, 0x63, 0x74, 0x69, 0x76, 0x65, 0x2f, 0x73, 0x6d, 0x39, 0x30, 0x5f, 0x6d, 0x6d, 0x61, 0x5f
        /*0052*/ 	.byte	0x74, 0x6d, 0x61, 0x5f, 0x67, 0x6d, 0x6d, 0x61, 0x5f, 0x73, 0x73, 0x5f, 0x77, 0x61, 0x72, 0x70
        /*0062*/ 	.byte	0x73, 0x70, 0x65, 0x63, 0x69, 0x61, 0x6c, 0x69, 0x7a, 0x65, 0x64, 0x2e, 0x68, 0x70, 0x70, 0x00
	.type		__unnamed_1,@object
	.size		__unnamed_1,(.L_0 - __unnamed_1)
__unnamed_1:
        /*0072*/ 	.byte	0x76, 0x6f, 0x69, 0x64, 0x20, 0x63, 0x75, 0x74, 0x6c, 0x61, 0x73, 0x73, 0x3a, 0x3a, 0x67, 0x65
        /* <DEDUP_REMOVED lines=181> */
        /*0bd2*/ 	.byte	0x74, 0x69, 0x74, 0x79, 0x5d, 0x00
.L_0:


//--------------------- .nv.shared._ZN7cutlass13device_kernelINS_4gemm6kernel13GemmUniversalIN4cute5tupleIJiiiiEEENS1_10collective13CollectiveMmaINS1_34MainloopSm90TmaGmmaWarpSpecializedILi5ENS5_IJNS4_1CILi2EEESB_NSA_ILi1EEEEEENS1_32KernelTmaWarpSpecializedPingpongEEENS5_IJNSA_ILi64EEENSA_ILi128EEESH_EEENS_10bfloat16_tENS5_IJlSC_lEEESJ_SK_NS4_8TiledMMAINS4_8MMA_AtomIJNS4_4SM904GMMA28MMA_64x128x16_F32BF16BF16_SSILNSO_5MajorE0ELSQ_0ELNSO_7ScaleInE1ELSR_1EEEEEENS4_6LayoutINS5_IJSC_SC_SC_EEENS5_IJNSA_ILi0EEESW_SW_EEEEENS5_IJNS4_10UnderscoreESZ_SZ_EEEEENS4_23SM90_TMA_LOAD_MULTICASTENS4_14ComposedLayoutINS4_7SwizzleILi3ELi4ELi3EEENS4_18smem_ptr_flag_bitsILi16EEENSU_INS5_IJNSA_ILi8EEESG_EEENS5_IJSG_SC_EEEEEEEvNS4_8identityES12_S1C_vS1D_EENS_8epilogue10collective6detail29Sm90TmaWarpSpecializedAdapterINS1G_15DefaultEpilogueISJ_SK_SK_NS1F_6thread17LinearCombinationISJ_Li1EffLNS1K_9ScaleType4KindE0ELNS_15FloatRoundStyleE2ESJ_EENS1_15EpilogueDefaultEEEEEvvEEEEvNT_6ParamsE --------------------------
	.section	.nv.shared._ZN7cutlass13device_kernelINS_4gemm6kernel13GemmUniversalIN4cute5tupleIJiiiiEEENS1_10collective13CollectiveMmaINS1_34MainloopSm90TmaGmmaWarpSpecializedILi5ENS5_IJNS4_1CILi2EEESB_NSA_ILi1EEEEEENS1_32KernelTmaWarpSpecializedPingpongEEENS5_IJNSA_ILi64EEENSA_ILi128EEESH_EEENS_10bfloat16_tENS5_IJlSC_lEEESJ_SK_NS4_8TiledMMAINS4_8MMA_AtomIJNS4_4SM904GMMA28MMA_64x128x16_F32BF16BF16_SSILNSO_5MajorE0ELSQ_0ELNSO_7ScaleInE1ELSR_1EEEEEENS4_6LayoutINS5_IJSC_SC_SC_EEENS5_IJNSA_ILi0EEESW_SW_EEEEENS5_IJNS4_10UnderscoreESZ_SZ_EEEEENS4_23SM90_TMA_LOAD_MULTICASTENS4_14ComposedLayoutINS4_7SwizzleILi3ELi4ELi3EEENS4_18smem_ptr_flag_bitsILi16EEENSU_INS5_IJNSA_ILi8EEESG_EEENS5_IJSG_SC_EEEEEEEvNS4_8identityES12_S1C_vS1D_EENS_8epilogue10collective6detail29Sm90TmaWarpSpecializedAdapterINS1G_15DefaultEpilogueISJ_SK_SK_NS1F_6thread17LinearCombinationISJ_Li1EffLNS1K_9ScaleType4KindE0ELNS_15FloatRoundStyleE2ESJ_EENS1_15EpilogueDefaultEEEEEvvEEEEvNT_6ParamsE,"aw",@nobits
	.sectionflags	@""
	.align	16
	.zero		1024


//--------------------- .nv.shared.reserved.0     --------------------------
	.section	.nv.shared.reserved.0,"aw",@nobits
	.weak		__nv_reservedSMEM_offset_0_alias
	.size		__nv_reservedSMEM_offset_0_alias, 0, 0
	.other		__nv_reservedSMEM_offset_0_alias,@"STO_CUDA_RESERVED_SHARED STV_DEFAULT"
__nv_reservedSMEM_offset_0_alias:
	.zero		0


//--------------------- .nv.global                --------------------------
	.section	.nv.global,"aw",@nobits
.nv.global:
	.type		_ZN39_INTERNAL_525ef694_4_k_cu_7eb1b3c6_40154cute1_E,@object
	.size		_ZN39_INTERNAL_525ef694_4_k_cu_7eb1b3c6_40154cute1_E,(_ZN39_INTERNAL_525ef694_4_k_cu_7eb1b3c6_40154cuda3std3__45__cpo6cbeginE - _ZN39_INTERNAL_525ef694_4_k_cu_7eb1b3c6_40154cute1_E)
_ZN39_INTERNAL_525ef694_4_k_cu_7eb1b3c6_40154cute1_E:
	.zero		1
	.type		_ZN39_INTERNAL_525ef694_4_k_cu_7eb1b3c6_40154cuda3std3__45__cpo6cbeginE,@object
	.size		_ZN39_INTERNAL_525ef694_4_k_cu_7eb1b3c6_40154cuda3std3__45__cpo6cbeginE,(_ZN39_INTERNAL_525ef694_4_k_cu_7eb1b3c6_40154cuda3std3__48in_placeE - _ZN39_INTERNAL_525ef694_4_k_cu_7eb1b3c6_40154cuda3std3__45__cpo6cbeginE)
_ZN39_INTERNAL_525ef694_4_k_cu_7eb1b3c6_40154cuda3std3__45__cpo6cbeginE:
	.zero		1
	.type		_ZN39_INTERNAL_525ef694_4_k_cu_7eb1b3c6_40154cuda3std3__48in_placeE,@object
	.size		_ZN39_INTERNAL_525ef694_4_k_cu_7eb1b3c6_40154cuda3std3__48in_placeE,(_ZN39_INTERNAL_525ef694_4_k_cu_7eb1b3c6_40154cuda3std6ranges3__45__cpo9iter_moveE - _ZN39_INTERNAL_525ef694_4_k_cu_7eb1b3c6_40154cuda3std3__48in_placeE)
_ZN39_INTERNAL_525ef694_4_k_cu_7eb1b3c6_40154cuda3std3__48in_placeE:
	.zero		1
	.type		_ZN39_INTERNAL_525ef694_4_k_cu_7eb1b3c6_40154cuda3std6ranges3__45__cpo9iter_moveE,@object
	.size		_ZN39_INTERNAL_525ef694_4_k_cu_7eb1b3c6_40154cuda3std6ranges3__45__cpo9iter_moveE,(_ZN39_INTERNAL_525ef694_4_k_cu_7eb1b3c6_40154cuda3std3__45__cpo5beginE - _ZN39_INTERNAL_525ef694_4_k_cu_7eb1b3c6_40154cuda3std6ranges3__45__cpo9iter_moveE)
_ZN39_INTERNAL_525ef694_4_k_cu_7eb1b3c6_40154cuda3std6ranges3__45__cpo9iter_moveE:
	.zero		1
	.type		_ZN39_INTERNAL_525ef694_4_k_cu_7eb1b3c6_40154cuda3std3__45__cpo5beginE,@object
	.size		_ZN39_INTERNAL_525ef694_4_k_cu_7eb1b3c6_40154cuda3std3__45__cpo5beginE,(_ZN39_INTERNAL_525ef694_4_k_cu_7eb1b3c6_40154cuda3std3__441_GLOBAL__N__525ef694_4_k_cu_7eb1b3c6_40156ignoreE - _ZN39_INTERNAL_525ef694_4_k_cu_7eb1b3c6_40154cuda3std3__45__cpo5beginE)
_ZN39_INTERNAL_525ef694_4_k_cu_7eb1b3c6_40154cuda3std3__45__cpo5beginE:
	.zero		1
	.type		_ZN39_INTERNAL_525ef694_4_k_cu_7eb1b3c6_40154cuda3std3__441_GLOBAL__N__525ef694_4_k_cu_7eb1b3c6_40156ignoreE,@object
	.size		_ZN39_INTERNAL_525ef694_4_k_cu_7eb1b3c6_40154cuda3std3__441_GLOBAL__N__525ef694_4_k_cu_7eb1b3c6_40156ignoreE,(_ZN39_INTERNAL_525ef694_4_k_cu_7eb1b3c6_40154cute7productE - _ZN39_INTERNAL_525ef694_4_k_cu_7eb1b3c6_40154cuda3std3__441_GLOBAL__N__525ef694_4_k_cu_7eb1b3c6_40156ignoreE)
_ZN39_INTERNAL_525ef694_4_k_cu_7eb1b3c6_40154cuda3std3__441_GLOBAL__N__525ef694_4_k_cu_7eb1b3c6_40156ignoreE:
	.zero		1
	.type		_ZN39_INTERNAL_525ef694_4_k_cu_7eb1b3c6_40154cute7productE,@object
	.size		_ZN39_INTERNAL_525ef694_4_k_cu_7eb1b3c6_40154cute7productE,(_ZN39_INTERNAL_525ef694_4_k_cu_7eb1b3c6_40154cuda3std3__45__cpo3endE - _ZN39_INTERNAL_525ef694_4_k_cu_7eb1b3c6_40154cute7productE)
_ZN39_INTERNAL_525ef694_4_k_cu_7eb1b3c6_40154cute7productE:
	.zero		1
	.type		_ZN39_INTERNAL_525ef694_4_k_cu_7eb1b3c6_40154cuda3std3__45__cpo3endE,@object
	.size		_ZN39_INTERNAL_525ef694_4_k_cu_7eb1b3c6_40154cuda3std3__45__cpo3endE,(_ZN39_INTERNAL_525ef694_4_k_cu_7eb1b3c6_40154cuda3std3__419piecewise_constructE - _ZN39_INTERNAL_525ef694_4_k_cu_7eb1b3c6_40154cuda3std3__45__cpo3endE)
_ZN39_INTERNAL_525ef694_4_k_cu_7eb1b3c6_40154cuda3std3__45__cpo3endE:
	.zero		1
	.type		_ZN39_INTERNAL_525ef694_4_k_cu_7eb1b3c6_40154cuda3std3__419piecewise_constructE,@object
	.size		_ZN39_INTERNAL_525ef694_4_k_cu_7eb1b3c6_40154cuda3std3__419piecewise_constructE,(_ZN39_INTERNAL_525ef694_4_k_cu_7eb1b3c6_40154cuda3std3__45__cpo4cendE - _ZN39_INTERNAL_525ef694_4_k_cu_7eb1b3c6_40154cuda3std3__419piecewise_constructE)
_ZN39_INTERNAL_525ef694_4_k_cu_7eb1b3c6_40154cuda3std3__419piecewise_constructE:
	.zero		1
	.type		_ZN39_INTERNAL_525ef694_4_k_cu_7eb1b3c6_40154cuda3std3__45__cpo4cendE,@object
	.size		_ZN39_INTERNAL_525ef694_4_k_cu_7eb1b3c6_40154cuda3std3__45__cpo4cendE,(_ZN39_INTERNAL_525ef694_4_k_cu_7eb1b3c6_40154cuda3std6ranges3__45__cpo4swapE - _ZN39_INTERNAL_525ef694_4_k_cu_7eb1b3c6_40154cuda3std3__45__cpo4cendE)
_ZN39_INTERNAL_525ef694_4_k_cu_7eb1b3c6_40154cuda3std3__45__cpo4cendE:
	.zero		1
	.type		_ZN39_INTERNAL_525ef694_4_k_cu_7eb1b3c6_40154cuda3std6ranges3__45__cpo4swapE,@object
	.size		_ZN39_INTERNAL_525ef694_4_k_cu_7eb1b3c6_40154cuda3std6ranges3__45__cpo4swapE,(.L_8 - _ZN39_INTERNAL_525ef694_4_k_cu_7eb1b3c6_40154cuda3std6ranges3__45__cpo4swapE)
_ZN39_INTERNAL_525ef694_4_k_cu_7eb1b3c6_40154cuda3std6ranges3__45__cpo4swapE:
	.zero		1
.L_8:


//--------------------- .nv.constant0._ZN7cutlass13device_kernelINS_4gemm6kernel13GemmUniversalIN4cute5tupleIJiiiiEEENS1_10collective13CollectiveMmaINS1_34MainloopSm90TmaGmmaWarpSpecializedILi5ENS5_IJNS4_1CILi2EEESB_NSA_ILi1EEEEEENS1_32KernelTmaWarpSpecializedPingpongEEENS5_IJNSA_ILi64EEENSA_ILi128EEESH_EEENS_10bfloat16_tENS5_IJlSC_lEEESJ_SK_NS4_8TiledMMAINS4_8MMA_AtomIJNS4_4SM904GMMA28MMA_64x128x16_F32BF16BF16_SSILNSO_5MajorE0ELSQ_0ELNSO_7ScaleInE1ELSR_1EEEEEENS4_6LayoutINS5_IJSC_SC_SC_EEENS5_IJNSA_ILi0EEESW_SW_EEEEENS5_IJNS4_10UnderscoreESZ_SZ_EEEEENS4_23SM90_TMA_LOAD_MULTICASTENS4_14ComposedLayoutINS4_7SwizzleILi3ELi4ELi3EEENS4_18smem_ptr_flag_bitsILi16EEENSU_INS5_IJNSA_ILi8EEESG_EEENS5_IJSG_SC_EEEEEEEvNS4_8identityES12_S1C_vS1D_EENS_8epilogue10collective6detail29Sm90TmaWarpSpecializedAdapterINS1G_15DefaultEpilogueISJ_SK_SK_NS1F_6thread17LinearCombinationISJ_Li1EffLNS1K_9ScaleType4KindE0ELNS_15FloatRoundStyleE2ESJ_EENS1_15EpilogueDefaultEEEEEvvEEEEvNT_6ParamsE --------------------------
	.section	.nv.constant0._ZN7cutlass13device_kernelINS_4gemm6kernel13GemmUniversalIN4cute5tupleIJiiiiEEENS1_10collective13CollectiveMmaINS1_34MainloopSm90TmaGmmaWarpSpecializedILi5ENS5_IJNS4_1CILi2EEESB_NSA_ILi1EEEEEENS1_32KernelTmaWarpSpecializedPingpongEEENS5_IJNSA_ILi64EEENSA_ILi128EEESH_EEENS_10bfloat16_tENS5_IJlSC_lEEESJ_SK_NS4_8TiledMMAINS4_8MMA_AtomIJNS4_4SM904GMMA28MMA_64x128x16_F32BF16BF16_SSILNSO_5MajorE0ELSQ_0ELNSO_7ScaleInE1ELSR_1EEEEEENS4_6LayoutINS5_IJSC_SC_SC_EEENS5_IJNSA_ILi0EEESW_SW_EEEEENS5_IJNS4_10UnderscoreESZ_SZ_EEEEENS4_23SM90_TMA_LOAD_MULTICASTENS4_14ComposedLayoutINS4_7SwizzleILi3ELi4ELi3EEENS4_18smem_ptr_flag_bitsILi16EEENSU_INS5_IJNSA_ILi8EEESG_EEENS5_IJSG_SC_EEEEEEEvNS4_8identityES12_S1C_vS1D_EENS_8epilogue10collective6detail29Sm90TmaWarpSpecializedAdapterINS1G_15DefaultEpilogueISJ_SK_SK_NS1F_6thread17LinearCombinationISJ_Li1EffLNS1K_9ScaleType4KindE0ELNS_15FloatRoundStyleE2ESJ_EENS1_15EpilogueDefaultEEEEEvvEEEEvNT_6ParamsE,"a",@progbits
	.sectionflags	@""
	.align	4
.nv.constant0._ZN7cutlass13device_kernelINS_4gemm6kernel13GemmUniversalIN4cute5tupleIJiiiiEEENS1_10collective13CollectiveMmaINS1_34MainloopSm90TmaGmmaWarpSpecializedILi5ENS5_IJNS4_1CILi2EEESB_NSA_ILi1EEEEEENS1_32KernelTmaWarpSpecializedPingpongEEENS5_IJNSA_ILi64EEENSA_ILi128EEESH_EEENS_10bfloat16_tENS5_IJlSC_lEEESJ_SK_NS4_8TiledMMAINS4_8MMA_AtomIJNS4_4SM904GMMA28MMA_64x128x16_F32BF16BF16_SSILNSO_5MajorE0ELSQ_0ELNSO_7ScaleInE1ELSR_1EEEEEENS4_6LayoutINS5_IJSC_SC_SC_EEENS5_IJNSA_ILi0EEESW_SW_EEEEENS5_IJNS4_10UnderscoreESZ_SZ_EEEEENS4_23SM90_TMA_LOAD_MULTICASTENS4_14ComposedLayoutINS4_7SwizzleILi3ELi4ELi3EEENS4_18smem_ptr_flag_bitsILi16EEENSU_INS5_IJNSA_ILi8EEESG_EEENS5_IJSG_SC_EEEEEEEvNS4_8identityES12_S1C_vS1D_EENS_8epilogue10collective6detail29Sm90TmaWarpSpecializedAdapterINS1G_15DefaultEpilogueISJ_SK_SK_NS1F_6thread17LinearCombinationISJ_Li1EffLNS1K_9ScaleType4KindE0ELNS_15FloatRoundStyleE2ESJ_EENS1_15EpilogueDefaultEEEEEvvEEEEvNT_6ParamsE:
	.zero		1664


//--------------------- SYMBOLS --------------------------

	.type		.nv.reservedSmem.offset0,@object
	.size		.nv.reservedSmem.offset0,0x4
	.type		__assertfail,@function
